	.target	sm_100a

	.elftype	@"ET_EXEC"


//--------------------- .note.nv.tkinfo           --------------------------
	.section	.note.nv.tkinfo,"",@"SHT_NOTE"
	.sectionflags	@"SHF_NOTE_NV_TKINFO"
	.tkinfo
        /*0018*/ 	.word	0x00000002
        /*0030*/ 	.string	""
        /*0030*/ 	.string	"ptxas"
        /*0030*/ 	.string	"Cuda compilation tools, release 13.0, V13.0.88"
        /*0030*/ 	.string	"Build cuda_13.0.r13.0/compiler.36424714_0"
        /*0030*/ 	.string	"-arch sm_100a -m 64 "



//--------------------- .note.nv.cuinfo           --------------------------
	.section	.note.nv.cuinfo,"",@"SHT_NOTE"
	.sectionflags	@"SHF_NOTE_NV_CUINFO"
        /*0018*/ 	.short	0x0002
        /*001a*/ 	.short	0x0064
        /*001c*/ 	.short	0x0082
	.zero		2


//--------------------- .nv.info                  --------------------------
	.section	.nv.info,"",@"SHT_CUDA_INFO"
	.align	4


	//----- nvinfo : EIATTR_REGCOUNT
	.align		4
        /*0000*/ 	.byte	0x04, 0x2f
        /*0002*/ 	.short	(.L_12 - .L_11)
	.align		4
.L_11:
        /*0004*/ 	.word	index@(_ZN7cutlass13device_kernelIN5flash11enable_sm90INS1_16FlashAttnFwdSm90INS1_25CollectiveMainloopFwdSm90ILi2EN4cute5tupleIJNS5_1CILi1EEES8_S8_EEENS6_IJNS7_ILi192EEENS7_ILi160EEENS7_ILi64EEEEEELi64ENS_12float_e4m3_tEfNS_4arch4Sm90ELb1ELb0ELb0ELb1ELb0ELb1ELb0ELb1ELb1ELb0ELb0ELb0EEENS1_21CollectiveEpilogueFwdINS6_IJSA_SC_SB_EEES9_NS_10bfloat16_tESG_Li384ELb1ELb0ELb0ELb1EEENS1_36VarlenDynamicPersistentTileSchedulerILi192ELi160ELi384ELi128ELb0ELb0ELb1ELb1ELb1ELb1EEEEEEEEEvNT_6ParamsE)
        /*0008*/ 	.word	0x00000004


	//----- nvinfo : EIATTR_FRAME_SIZE
	.align		4
.L_12:
        /*000c*/ 	.byte	0x04, 0x11
        /*000e*/ 	.short	(.L_14 - .L_13)
	.align		4
.L_13:
        /*0010*/ 	.word	index@(_ZN7cutlass13device_kernelIN5flash11enable_sm90INS1_16FlashAttnFwdSm90INS1_25CollectiveMainloopFwdSm90ILi2EN4cute5tupleIJNS5_1CILi1EEES8_S8_EEENS6_IJNS7_ILi192EEENS7_ILi160EEENS7_ILi64EEEEEELi64ENS_12float_e4m3_tEfNS_4arch4Sm90ELb1ELb0ELb0ELb1ELb0ELb1ELb0ELb1ELb1ELb0ELb0ELb0EEENS1_21CollectiveEpilogueFwdINS6_IJSA_SC_SB_EEES9_NS_10bfloat16_tESG_Li384ELb1ELb0ELb0ELb1EEENS1_36VarlenDynamicPersistentTileSchedulerILi192ELi160ELi384ELi128ELb0ELb0ELb1ELb1ELb1ELb1EEEEEEEEEvNT_6ParamsE)
        /*0014*/ 	.word	0x00000000


	//----- nvinfo : EIATTR_REGCOUNT
	.align		4
.L_14:
        /*0018*/ 	.byte	0x04, 0x2f
        /*001a*/ 	.short	(.L_16 - .L_15)
	.align		4
.L_15:
        /*001c*/ 	.word	index@(_ZN7cutlass13device_kernelIN5flash11enable_sm90INS1_16FlashAttnFwdSm90INS1_25CollectiveMainloopFwdSm90ILi2EN4cute5tupleIJNS5_1CILi1EEES8_S8_EEENS6_IJNS7_ILi192EEENS7_ILi160EEENS7_ILi64EEEEEELi64ENS_12float_e4m3_tEfNS_4arch4Sm90ELb1ELb0ELb0ELb1ELb0ELb0ELb0ELb1ELb1ELb0ELb0ELb0EEENS1_21CollectiveEpilogueFwdINS6_IJSA_SC_SB_EEES9_NS_10bfloat16_tESG_Li384ELb1ELb0ELb0ELb1EEENS1_36VarlenDynamicPersistentTileSchedulerILi192ELi160ELi384ELi128ELb0ELb0ELb1ELb1ELb1ELb1EEEEEEEEEvNT_6ParamsE)
        /*0020*/ 	.word	0x00000004


	//----- nvinfo : EIATTR_FRAME_SIZE
	.align		4
.L_16:
        /*0024*/ 	.byte	0x04, 0x11
        /*0026*/ 	.short	(.L_18 - .L_17)
	.align		4
.L_17:
        /*0028*/ 	.word	index@(_ZN7cutlass13device_kernelIN5flash11enable_sm90INS1_16FlashAttnFwdSm90INS1_25CollectiveMainloopFwdSm90ILi2EN4cute5tupleIJNS5_1CILi1EEES8_S8_EEENS6_IJNS7_ILi192EEENS7_ILi160EEENS7_ILi64EEEEEELi64ENS_12float_e4m3_tEfNS_4arch4Sm90ELb1ELb0ELb0ELb1ELb0ELb0ELb0ELb1ELb1ELb0ELb0ELb0EEENS1_21CollectiveEpilogueFwdINS6_IJSA_SC_SB_EEES9_NS_10bfloat16_tESG_Li384ELb1ELb0ELb0ELb1EEENS1_36VarlenDynamicPersistentTileSchedulerILi192ELi160ELi384ELi128ELb0ELb0ELb1ELb1ELb1ELb1EEEEEEEEEvNT_6ParamsE)
        /*002c*/ 	.word	0x00000000


	//----- nvinfo : EIATTR_REGCOUNT
	.align		4
.L_18:
        /*0030*/ 	.byte	0x04, 0x2f
        /*0032*/ 	.short	(.L_20 - .L_19)
	.align		4
.L_19:
        /*0034*/ 	.word	index@(_ZN7cutlass13device_kernelIN5flash11enable_sm90INS1_16FlashAttnFwdSm90INS1_25CollectiveMainloopFwdSm90ILi2EN4cute5tupleIJNS5_1CILi1EEES8_S8_EEENS6_IJNS7_ILi192EEENS7_ILi160EEENS7_ILi64EEEEEELi64ENS_12float_e4m3_tEfNS_4arch4Sm90ELb1ELb0ELb0ELb0ELb0ELb0ELb0ELb1ELb1ELb0ELb0ELb0EEENS1_21CollectiveEpilogueFwdINS6_IJSA_SC_SB_EEES9_NS_10bfloat16_tESG_Li384ELb0ELb0ELb0ELb1EEENS1_30DynamicPersistentTileSchedulerILi384ELi128ELb0ELb0ELb1EEEEEEEEEvNT_6ParamsE)
        /*0038*/ 	.word	0x00000004


	//----- nvinfo : EIATTR_FRAME_SIZE
	.align		4
.L_20:
        /*003c*/ 	.byte	0x04, 0x11
        /*003e*/ 	.short	(.L_22 - .L_21)
	.align		4
.L_21:
        /*0040*/ 	.word	index@(_ZN7cutlass13device_kernelIN5flash11enable_sm90INS1_16FlashAttnFwdSm90INS1_25CollectiveMainloopFwdSm90ILi2EN4cute5tupleIJNS5_1CILi1EEES8_S8_EEENS6_IJNS7_ILi192EEENS7_ILi160EEENS7_ILi64EEEEEELi64ENS_12float_e4m3_tEfNS_4arch4Sm90ELb1ELb0ELb0ELb0ELb0ELb0ELb0ELb1ELb1ELb0ELb0ELb0EEENS1_21CollectiveEpilogueFwdINS6_IJSA_SC_SB_EEES9_NS_10bfloat16_tESG_Li384ELb0ELb0ELb0ELb1EEENS1_30DynamicPersistentTileSchedulerILi384ELi128ELb0ELb0ELb1EEEEEEEEEvNT_6ParamsE)
        /*0044*/ 	.word	0x00000000


	//----- nvinfo : EIATTR_REGCOUNT
	.align		4
.L_22:
        /*0048*/ 	.byte	0x04, 0x2f
        /*004a*/ 	.short	(.L_24 - .L_23)
	.align		4
.L_23:
        /*004c*/ 	.word	index@(_ZN7cutlass13device_kernelIN5flash11enable_sm90INS1_16FlashAttnFwdSm90INS1_25CollectiveMainloopFwdSm90ILi2EN4cute5tupleIJNS5_1CILi1EEES8_S8_EEENS6_IJNS7_ILi192EEENS7_ILi160EEENS7_ILi64EEEEEELi64ENS_12float_e4m3_tEfNS_4arch4Sm90ELb0ELb1ELb0ELb1ELb0ELb1ELb0ELb1ELb1ELb0ELb0ELb0EEENS1_21CollectiveEpilogueFwdINS6_IJSA_SC_SB_EEES9_NS_10bfloat16_tESG_Li384ELb1ELb0ELb0ELb1EEENS1_36VarlenDynamicPersistentTileSchedulerILi192ELi160ELi384ELi128ELb0ELb0ELb1ELb1ELb0ELb1EEEEEEEEEvNT_6ParamsE)
        /*0050*/ 	.word	0x00000004


	//----- nvinfo : EIATTR_FRAME_SIZE
	.align		4
.L_24:
        /*0054*/ 	.byte	0x04, 0x11
        /*0056*/ 	.short	(.L_26 - .L_25)
	.align		4
.L_25:
        /*0058*/ 	.word	index@(_ZN7cutlass13device_kernelIN5flash11enable_sm90INS1_16FlashAttnFwdSm90INS1_25CollectiveMainloopFwdSm90ILi2EN4cute5tupleIJNS5_1CILi1EEES8_S8_EEENS6_IJNS7_ILi192EEENS7_ILi160EEENS7_ILi64EEEEEELi64ENS_12float_e4m3_tEfNS_4arch4Sm90ELb0ELb1ELb0ELb1ELb0ELb1ELb0ELb1ELb1ELb0ELb0ELb0EEENS1_21CollectiveEpilogueFwdINS6_IJSA_SC_SB_EEES9_NS_10bfloat16_tESG_Li384ELb1ELb0ELb0ELb1EEENS1_36VarlenDynamicPersistentTileSchedulerILi192ELi160ELi384ELi128ELb0ELb0ELb1ELb1ELb0ELb1EEEEEEEEEvNT_6ParamsE)
        /*005c*/ 	.word	0x00000000


	//----- nvinfo : EIATTR_REGCOUNT
	.align		4
.L_26:
        /*0060*/ 	.byte	0x04, 0x2f
        /*0062*/ 	.short	(.L_28 - .L_27)
	.align		4
.L_27:
        /*0064*/ 	.word	index@(_ZN7cutlass13device_kernelIN5flash11enable_sm90INS1_16FlashAttnFwdSm90INS1_25CollectiveMainloopFwdSm90ILi2EN4cute5tupleIJNS5_1CILi1EEES8_S8_EEENS6_IJNS7_ILi192EEENS7_ILi160EEENS7_ILi64EEEEEELi64ENS_12float_e4m3_tEfNS_4arch4Sm90ELb0ELb1ELb0ELb1ELb0ELb0ELb0ELb1ELb1ELb0ELb0ELb0EEENS1_21CollectiveEpilogueFwdINS6_IJSA_SC_SB_EEES9_NS_10bfloat16_tESG_Li384ELb1ELb0ELb0ELb1EEENS1_36VarlenDynamicPersistentTileSchedulerILi192ELi160ELi384ELi128ELb0ELb0ELb1ELb1ELb0ELb1EEEEEEEEEvNT_6ParamsE)
        /*0068*/ 	.word	0x00000004


	//----- nvinfo : EIATTR_FRAME_SIZE
	.align		4
.L_28:
        /*006c*/ 	.byte	0x04, 0x11
        /*006e*/ 	.short	(.L_30 - .L_29)
	.align		4
.L_29:
        /*0070*/ 	.word	index@(_ZN7cutlass13device_kernelIN5flash11enable_sm90INS1_16FlashAttnFwdSm90INS1_25CollectiveMainloopFwdSm90ILi2EN4cute5tupleIJNS5_1CILi1EEES8_S8_EEENS6_IJNS7_ILi192EEENS7_ILi160EEENS7_ILi64EEEEEELi64ENS_12float_e4m3_tEfNS_4arch4Sm90ELb0ELb1ELb0ELb1ELb0ELb0ELb0ELb1ELb1ELb0ELb0ELb0EEENS1_21CollectiveEpilogueFwdINS6_IJSA_SC_SB_EEES9_NS_10bfloat16_tESG_Li384ELb1ELb0ELb0ELb1EEENS1_36VarlenDynamicPersistentTileSchedulerILi192ELi160ELi384ELi128ELb0ELb0ELb1ELb1ELb0ELb1EEEEEEEEEvNT_6ParamsE)
        /*0074*/ 	.word	0x00000000


	//----- nvinfo : EIATTR_REGCOUNT
	.align		4
.L_30:
        /*0078*/ 	.byte	0x04, 0x2f
        /*007a*/ 	.short	(.L_32 - .L_31)
	.align		4
.L_31:
        /*007c*/ 	.word	index@(_ZN7cutlass13device_kernelIN5flash11enable_sm90INS1_16FlashAttnFwdSm90INS1_25CollectiveMainloopFwdSm90ILi2EN4cute5tupleIJNS5_1CILi1EEES8_S8_EEENS6_IJNS7_ILi192EEENS7_ILi160EEENS7_ILi64EEEEEELi64ENS_12float_e4m3_tEfNS_4arch4Sm90ELb0ELb1ELb0ELb0ELb0ELb0ELb0ELb1ELb1ELb0ELb0ELb0EEENS1_21CollectiveEpilogueFwdINS6_IJSA_SC_SB_EEES9_NS_10bfloat16_tESG_Li384ELb0ELb0ELb0ELb1EEENS1_30DynamicPersistentTileSchedulerILi384ELi128ELb0ELb0ELb1EEEEEEEEEvNT_6ParamsE)
        /*0080*/ 	.word	0x00000004


	//----- nvinfo : EIATTR_FRAME_SIZE
	.align		4
.L_32:
        /*0084*/ 	.byte	0x04, 0x11
        /*0086*/ 	.short	(.L_34 - .L_33)
	.align		4
.L_33:
        /*0088*/ 	.word	index@(_ZN7cutlass13device_kernelIN5flash11enable_sm90INS1_16FlashAttnFwdSm90INS1_25CollectiveMainloopFwdSm90ILi2EN4cute5tupleIJNS5_1CILi1EEES8_S8_EEENS6_IJNS7_ILi192EEENS7_ILi160EEENS7_ILi64EEEEEELi64ENS_12float_e4m3_tEfNS_4arch4Sm90ELb0ELb1ELb0ELb0ELb0ELb0ELb0ELb1ELb1ELb0ELb0ELb0EEENS1_21CollectiveEpilogueFwdINS6_IJSA_SC_SB_EEES9_NS_10bfloat16_tESG_Li384ELb0ELb0ELb0ELb1EEENS1_30DynamicPersistentTileSchedulerILi384ELi128ELb0ELb0ELb1EEEEEEEEEvNT_6ParamsE)
        /*008c*/ 	.word	0x00000000


	//----- nvinfo : EIATTR_REGCOUNT
	.align		4
.L_34:
        /*0090*/ 	.byte	0x04, 0x2f
        /*0092*/ 	.short	(.L_36 - .L_35)
	.align		4
.L_35:
        /*0094*/ 	.word	index@(_ZN7cutlass13device_kernelIN5flash11enable_sm90INS1_16FlashAttnFwdSm90INS1_25CollectiveMainloopFwdSm90ILi2EN4cute5tupleIJNS5_1CILi1EEES8_S8_EEENS6_IJNS7_ILi192EEENS7_ILi160EEENS7_ILi64EEEEEELi64ENS_12float_e4m3_tEfNS_4arch4Sm90ELb0ELb0ELb0ELb1ELb0ELb1ELb0ELb1ELb1ELb0ELb0ELb0EEENS1_21CollectiveEpilogueFwdINS6_IJSA_SC_SB_EEES9_NS_10bfloat16_tESG_Li384ELb1ELb0ELb0ELb1EEENS1_36VarlenDynamicPersistentTileSchedulerILi192ELi160ELi384ELi128ELb0ELb0ELb1ELb0ELb1ELb1EEEEEEEEEvNT_6ParamsE)
        /*0098*/ 	.word	0x00000004


	//----- nvinfo : EIATTR_FRAME_SIZE
	.align		4
.L_36:
        /*009c*/ 	.byte	0x04, 0x11
        /*009e*/ 	.short	(.L_38 - .L_37)
	.align		4
.L_37:
        /*00a0*/ 	.word	index@(_ZN7cutlass13device_kernelIN5flash11enable_sm90INS1_16FlashAttnFwdSm90INS1_25CollectiveMainloopFwdSm90ILi2EN4cute5tupleIJNS5_1CILi1EEES8_S8_EEENS6_IJNS7_ILi192EEENS7_ILi160EEENS7_ILi64EEEEEELi64ENS_12float_e4m3_tEfNS_4arch4Sm90ELb0ELb0ELb0ELb1ELb0ELb1ELb0ELb1ELb1ELb0ELb0ELb0EEENS1_21CollectiveEpilogueFwdINS6_IJSA_SC_SB_EEES9_NS_10bfloat16_tESG_Li384ELb1ELb0ELb0ELb1EEENS1_36VarlenDynamicPersistentTileSchedulerILi192ELi160ELi384ELi128ELb0ELb0ELb1ELb0ELb1ELb1EEEEEEEEEvNT_6ParamsE)
        /*00a4*/ 	.word	0x00000000


	//----- nvinfo : EIATTR_REGCOUNT
	.align		4
.L_38:
        /*00a8*/ 	.byte	0x04, 0x2f
        /*00aa*/ 	.short	(.L_40 - .L_39)
	.align		4
.L_39:
        /*00ac*/ 	.word	index@(_ZN7cutlass13device_kernelIN5flash11enable_sm90INS1_16FlashAttnFwdSm90INS1_25CollectiveMainloopFwdSm90ILi2EN4cute5tupleIJNS5_1CILi1EEES8_S8_EEENS6_IJNS7_ILi192EEENS7_ILi160EEENS7_ILi64EEEEEELi64ENS_12float_e4m3_tEfNS_4arch4Sm90ELb0ELb0ELb0ELb1ELb0ELb0ELb0ELb1ELb1ELb0ELb0ELb0EEENS1_21CollectiveEpilogueFwdINS6_IJSA_SC_SB_EEES9_NS_10bfloat16_tESG_Li384ELb1ELb0ELb0ELb1EEENS1_36VarlenDynamicPersistentTileSchedulerILi192ELi160ELi384ELi128ELb0ELb0ELb1ELb0ELb1ELb1EEEEEEEEEvNT_6ParamsE)
        /*00b0*/ 	.word	0x00000004


	//----- nvinfo : EIATTR_FRAME_SIZE
	.align		4
.L_40:
        /*00b4*/ 	.byte	0x04, 0x11
        /*00b6*/ 	.short	(.L_42 - .L_41)
	.align		4
.L_41:
        /*00b8*/ 	.word	index@(_ZN7cutlass13device_kernelIN5flash11enable_sm90INS1_16FlashAttnFwdSm90INS1_25CollectiveMainloopFwdSm90ILi2EN4cute5tupleIJNS5_1CILi1EEES8_S8_EEENS6_IJNS7_ILi192EEENS7_ILi160EEENS7_ILi64EEEEEELi64ENS_12float_e4m3_tEfNS_4arch4Sm90ELb0ELb0ELb0ELb1ELb0ELb0ELb0ELb1ELb1ELb0ELb0ELb0EEENS1_21CollectiveEpilogueFwdINS6_IJSA_SC_SB_EEES9_NS_10bfloat16_tESG_Li384ELb1ELb0ELb0ELb1EEENS1_36VarlenDynamicPersistentTileSchedulerILi192ELi160ELi384ELi128ELb0ELb0ELb1ELb0ELb1ELb1EEEEEEEEEvNT_6ParamsE)
        /*00bc*/ 	.word	0x00000000


	//----- nvinfo : EIATTR_REGCOUNT
	.align		4
.L_42:
        /*00c0*/ 	.byte	0x04, 0x2f
        /*00c2*/ 	.short	(.L_44 - .L_43)
	.align		4
.L_43:
        /*00c4*/ 	.word	index@(_ZN7cutlass13device_kernelIN5flash11enable_sm90INS1_16FlashAttnFwdSm90INS1_25CollectiveMainloopFwdSm90ILi2EN4cute5tupleIJNS5_1CILi1EEES8_S8_EEENS6_IJNS7_ILi192EEENS7_ILi160EEENS7_ILi64EEEEEELi64ENS_12float_e4m3_tEfNS_4arch4Sm90ELb0ELb0ELb0ELb0ELb0ELb0ELb0ELb1ELb1ELb0ELb0ELb0EEENS1_21CollectiveEpilogueFwdINS6_IJSA_SC_SB_EEES9_NS_10bfloat16_tESG_Li384ELb0ELb0ELb0ELb1EEENS1_29StaticPersistentTileSchedulerILb0EEEEEEEEEvNT_6ParamsE)
        /*00c8*/ 	.word	0x00000004


	//----- nvinfo : EIATTR_FRAME_SIZE
	.align		4
.L_44:
        /*00cc*/ 	.byte	0x04, 0x11
        /*00ce*/ 	.short	(.L_46 - .L_45)
	.align		4
.L_45:
        /*00d0*/ 	.word	index@(_ZN7cutlass13device_kernelIN5flash11enable_sm90INS1_16FlashAttnFwdSm90INS1_25CollectiveMainloopFwdSm90ILi2EN4cute5tupleIJNS5_1CILi1EEES8_S8_EEENS6_IJNS7_ILi192EEENS7_ILi160EEENS7_ILi64EEEEEELi64ENS_12float_e4m3_tEfNS_4arch4Sm90ELb0ELb0ELb0ELb0ELb0ELb0ELb0ELb1ELb1ELb0ELb0ELb0EEENS1_21CollectiveEpilogueFwdINS6_IJSA_SC_SB_EEES9_NS_10bfloat16_tESG_Li384ELb0ELb0ELb0ELb1EEENS1_29StaticPersistentTileSchedulerILb0EEEEEEEEEvNT_6ParamsE)
        /*00d4*/ 	.word	0x00000000


	//----- nvinfo : EIATTR_MIN_STACK_SIZE
	.align		4
.L_46:
        /*00d8*/ 	.byte	0x04, 0x12
        /*00da*/ 	.short	(.L_48 - .L_47)
	.align		4
.L_47:
        /*00dc*/ 	.word	index@(_ZN7cutlass13device_kernelIN5flash11enable_sm90INS1_16FlashAttnFwdSm90INS1_25CollectiveMainloopFwdSm90ILi2EN4cute5tupleIJNS5_1CILi1EEES8_S8_EEENS6_IJNS7_ILi192EEENS7_ILi160EEENS7_ILi64EEEEEELi64ENS_12float_e4m3_tEfNS_4arch4Sm90ELb0ELb0ELb0ELb0ELb0ELb0ELb0ELb1ELb1ELb0ELb0ELb0EEENS1_21CollectiveEpilogueFwdINS6_IJSA_SC_SB_EEES9_NS_10bfloat16_tESG_Li384ELb0ELb0ELb0ELb1EEENS1_29StaticPersistentTileSchedulerILb0EEEEEEEEEvNT_6ParamsE)
        /*00e0*/ 	.word	0x00000000


	//----- nvinfo : EIATTR_MIN_STACK_SIZE
	.align		4
.L_48:
        /*00e4*/ 	.byte	0x04, 0x12
        /*00e6*/ 	.short	(.L_50 - .L_49)
	.align		4
.L_49:
        /*00e8*/ 	.word	index@(_ZN7cutlass13device_kernelIN5flash11enable_sm90INS1_16FlashAttnFwdSm90INS1_25CollectiveMainloopFwdSm90ILi2EN4cute5tupleIJNS5_1CILi1EEES8_S8_EEENS6_IJNS7_ILi192EEENS7_ILi160EEENS7_ILi64EEEEEELi64ENS_12float_e4m3_tEfNS_4arch4Sm90ELb0ELb0ELb0ELb1ELb0ELb0ELb0ELb1ELb1ELb0ELb0ELb0EEENS1_21CollectiveEpilogueFwdINS6_IJSA_SC_SB_EEES9_NS_10bfloat16_tESG_Li384ELb1ELb0ELb0ELb1EEENS1_36VarlenDynamicPersistentTileSchedulerILi192ELi160ELi384ELi128ELb0ELb0ELb1ELb0ELb1ELb1EEEEEEEEEvNT_6ParamsE)
        /*00ec*/ 	.word	0x00000000


	//----- nvinfo : EIATTR_MIN_STACK_SIZE
	.align		4
.L_50:
        /*00f0*/ 	.byte	0x04, 0x12
        /*00f2*/ 	.short	(.L_52 - .L_51)
	.align		4
.L_51:
        /*00f4*/ 	.word	index@(_ZN7cutlass13device_kernelIN5flash11enable_sm90INS1_16FlashAttnFwdSm90INS1_25CollectiveMainloopFwdSm90ILi2EN4cute5tupleIJNS5_1CILi1EEES8_S8_EEENS6_IJNS7_ILi192EEENS7_ILi160EEENS7_ILi64EEEEEELi64ENS_12float_e4m3_tEfNS_4arch4Sm90ELb0ELb0ELb0ELb1ELb0ELb1ELb0ELb1ELb1ELb0ELb0ELb0EEENS1_21CollectiveEpilogueFwdINS6_IJSA_SC_SB_EEES9_NS_10bfloat16_tESG_Li384ELb1ELb0ELb0ELb1EEENS1_36VarlenDynamicPersistentTileSchedulerILi192ELi160ELi384ELi128ELb0ELb0ELb1ELb0ELb1ELb1EEEEEEEEEvNT_6ParamsE)
        /*00f8*/ 	.word	0x00000000


	//----- nvinfo : EIATTR_MIN_STACK_SIZE
	.align		4
.L_52:
        /*00fc*/ 	.byte	0x04, 0x12
        /*00fe*/ 	.short	(.L_54 - .L_53)
	.align		4
.L_53:
        /*0100*/ 	.word	index@(_ZN7cutlass13device_kernelIN5flash11enable_sm90INS1_16FlashAttnFwdSm90INS1_25CollectiveMainloopFwdSm90ILi2EN4cute5tupleIJNS5_1CILi1EEES8_S8_EEENS6_IJNS7_ILi192EEENS7_ILi160EEENS7_ILi64EEEEEELi64ENS_12float_e4m3_tEfNS_4arch4Sm90ELb0ELb1ELb0ELb0ELb0ELb0ELb0ELb1ELb1ELb0ELb0ELb0EEENS1_21CollectiveEpilogueFwdINS6_IJSA_SC_SB_EEES9_NS_10bfloat16_tESG_Li384ELb0ELb0ELb0ELb1EEENS1_30DynamicPersistentTileSchedulerILi384ELi128ELb0ELb0ELb1EEEEEEEEEvNT_6ParamsE)
        /*0104*/ 	.word	0x00000000


	//----- nvinfo : EIATTR_MIN_STACK_SIZE
	.align		4
.L_54:
        /*0108*/ 	.byte	0x04, 0x12
        /*010a*/ 	.short	(.L_56 - .L_55)
	.align		4
.L_55:
        /*010c*/ 	.word	index@(_ZN7cutlass13device_kernelIN5flash11enable_sm90INS1_16FlashAttnFwdSm90INS1_25CollectiveMainloopFwdSm90ILi2EN4cute5tupleIJNS5_1CILi1EEES8_S8_EEENS6_IJNS7_ILi192EEENS7_ILi160EEENS7_ILi64EEEEEELi64ENS_12float_e4m3_tEfNS_4arch4Sm90ELb0ELb1ELb0ELb1ELb0ELb0ELb0ELb1ELb1ELb0ELb0ELb0EEENS1_21CollectiveEpilogueFwdINS6_IJSA_SC_SB_EEES9_NS_10bfloat16_tESG_Li384ELb1ELb0ELb0ELb1EEENS1_36VarlenDynamicPersistentTileSchedulerILi192ELi160ELi384ELi128ELb0ELb0ELb1ELb1ELb0ELb1EEEEEEEEEvNT_6ParamsE)
        /*0110*/ 	.word	0x00000000


	//----- nvinfo : EIATTR_MIN_STACK_SIZE
	.align		4
.L_56:
        /*0114*/ 	.byte	0x04, 0x12
        /*0116*/ 	.short	(.L_58 - .L_57)
	.align		4
.L_57:
        /*0118*/ 	.word	index@(_ZN7cutlass13device_kernelIN5flash11enable_sm90INS1_16FlashAttnFwdSm90INS1_25CollectiveMainloopFwdSm90ILi2EN4cute5tupleIJNS5_1CILi1EEES8_S8_EEENS6_IJNS7_ILi192EEENS7_ILi160EEENS7_ILi64EEEEEELi64ENS_12float_e4m3_tEfNS_4arch4Sm90ELb0ELb1ELb0ELb1ELb0ELb1ELb0ELb1ELb1ELb0ELb0ELb0EEENS1_21CollectiveEpilogueFwdINS6_IJSA_SC_SB_EEES9_NS_10bfloat16_tESG_Li384ELb1ELb0ELb0ELb1EEENS1_36VarlenDynamicPersistentTileSchedulerILi192ELi160ELi384ELi128ELb0ELb0ELb1ELb1ELb0ELb1EEEEEEEEEvNT_6ParamsE)
        /*011c*/ 	.word	0x00000000


	//----- nvinfo : EIATTR_MIN_STACK_SIZE
	.align		4
.L_58:
        /*0120*/ 	.byte	0x04, 0x12
        /*0122*/ 	.short	(.L_60 - .L_59)
	.align		4
.L_59:
        /*0124*/ 	.word	index@(_ZN7cutlass13device_kernelIN5flash11enable_sm90INS1_16FlashAttnFwdSm90INS1_25CollectiveMainloopFwdSm90ILi2EN4cute5tupleIJNS5_1CILi1EEES8_S8_EEENS6_IJNS7_ILi192EEENS7_ILi160EEENS7_ILi64EEEEEELi64ENS_12float_e4m3_tEfNS_4arch4Sm90ELb1ELb0ELb0ELb0ELb0ELb0ELb0ELb1ELb1ELb0ELb0ELb0EEENS1_21CollectiveEpilogueFwdINS6_IJSA_SC_SB_EEES9_NS_10bfloat16_tESG_Li384ELb0ELb0ELb0ELb1EEENS1_30DynamicPersistentTileSchedulerILi384ELi128ELb0ELb0ELb1EEEEEEEEEvNT_6ParamsE)
        /*0128*/ 	.word	0x00000000


	//----- nvinfo : EIATTR_MIN_STACK_SIZE
	.align		4
.L_60:
        /*012c*/ 	.byte	0x04, 0x12
        /*012e*/ 	.short	(.L_62 - .L_61)
	.align		4
.L_61:
        /*0130*/ 	.word	index@(_ZN7cutlass13device_kernelIN5flash11enable_sm90INS1_16FlashAttnFwdSm90INS1_25CollectiveMainloopFwdSm90ILi2EN4cute5tupleIJNS5_1CILi1EEES8_S8_EEENS6_IJNS7_ILi192EEENS7_ILi160EEENS7_ILi64EEEEEELi64ENS_12float_e4m3_tEfNS_4arch4Sm90ELb1ELb0ELb0ELb1ELb0ELb0ELb0ELb1ELb1ELb0ELb0ELb0EEENS1_21CollectiveEpilogueFwdINS6_IJSA_SC_SB_EEES9_NS_10bfloat16_tESG_Li384ELb1ELb0ELb0ELb1EEENS1_36VarlenDynamicPersistentTileSchedulerILi192ELi160ELi384ELi128ELb0ELb0ELb1ELb1ELb1ELb1EEEEEEEEEvNT_6ParamsE)
        /*0134*/ 	.word	0x00000000


	//----- nvinfo : EIATTR_MIN_STACK_SIZE
	.align		4
.L_62:
        /*0138*/ 	.byte	0x04, 0x12
        /*013a*/ 	.short	(.L_64 - .L_63)
	.align		4
.L_63:
        /*013c*/ 	.word	index@(_ZN7cutlass13device_kernelIN5flash11enable_sm90INS1_16FlashAttnFwdSm90INS1_25CollectiveMainloopFwdSm90ILi2EN4cute5tupleIJNS5_1CILi1EEES8_S8_EEENS6_IJNS7_ILi192EEENS7_ILi160EEENS7_ILi64EEEEEELi64ENS_12float_e4m3_tEfNS_4arch4Sm90ELb1ELb0ELb0ELb1ELb0ELb1ELb0ELb1ELb1ELb0ELb0ELb0EEENS1_21CollectiveEpilogueFwdINS6_IJSA_SC_SB_EEES9_NS_10bfloat16_tESG_Li384ELb1ELb0ELb0ELb1EEENS1_36VarlenDynamicPersistentTileSchedulerILi192ELi160ELi384ELi128ELb0ELb0ELb1ELb1ELb1ELb1EEEEEEEEEvNT_6ParamsE)
        /*0140*/ 	.word	0x00000000
.L_64:


//--------------------- .nv.compat                --------------------------
	.section	.nv.compat,"",@"SHT_CUDA_COMPAT_INFO"
	.align	4
        /*0000*/ 	.byte	0x02, 0x09, 0x01, 0x00, 0x02, 0x02, 0x01, 0x00, 0x02, 0x05, 0x05, 0x00, 0x03, 0x07, 0x01, 0x01
        /*0010*/ 	.byte	0x02, 0x03, 0x00, 0x00, 0x02, 0x06, 0x01, 0x00, 0x04, 0x0b, 0x08, 0x00, 0x09, 0x00, 0x00, 0x00
        /*0020*/ 	.byte	0x00, 0x00, 0x00, 0x00


//--------------------- .nv.info._ZN7cutlass13device_kernelIN5flash11enable_sm90INS1_16FlashAttnFwdSm90INS1_25CollectiveMainloopFwdSm90ILi2EN4cute5tupleIJNS5_1CILi1EEES8_S8_EEENS6_IJNS7_ILi192EEENS7_ILi160EEENS7_ILi64EEEEEELi64ENS_12float_e4m3_tEfNS_4arch4Sm90ELb0ELb0ELb0ELb0ELb0ELb0ELb0ELb1ELb1ELb0ELb0ELb0EEENS1_21CollectiveEpilogueFwdINS6_IJSA_SC_SB_EEES9_NS_10bfloat16_tESG_Li384ELb0ELb0ELb0ELb1EEENS1_29StaticPersistentTileSchedulerILb0EEEEEEEEEvNT_6ParamsE --------------------------
	.section	.nv.info._ZN7cutlass13device_kernelIN5flash11enable_sm90INS1_16FlashAttnFwdSm90INS1_25CollectiveMainloopFwdSm90ILi2EN4cute5tupleIJNS5_1CILi1EEES8_S8_EEENS6_IJNS7_ILi192EEENS7_ILi160EEENS7_ILi64EEEEEELi64ENS_12float_e4m3_tEfNS_4arch4Sm90ELb0ELb0ELb0ELb0ELb0ELb0ELb0ELb1ELb1ELb0ELb0ELb0EEENS1_21CollectiveEpilogueFwdINS6_IJSA_SC_SB_EEES9_NS_10bfloat16_tESG_Li384ELb0ELb0ELb0ELb1EEENS1_29StaticPersistentTileSchedulerILb0EEEEEEEEEvNT_6ParamsE,"",@"SHT_CUDA_INFO"
	.sectionflags	@""
	.align	4


	//----- nvinfo : EIATTR_CUDA_API_VERSION
	.align		4
        /*0000*/ 	.byte	0x04, 0x37
        /*0002*/ 	.short	(.L_66 - .L_65)
.L_65:
        /*0004*/ 	.word	0x00000082


	//----- nvinfo : EIATTR_KPARAM_INFO
	.align		4
.L_66:
        /*0008*/ 	.byte	0x04, 0x17
        /*000a*/ 	.short	(.L_68 - .L_67)
.L_67:
        /*000c*/ 	.word	0x00000000
        /*0010*/ 	.short	0x0000
        /*0012*/ 	.short	0x0000
        /*0014*/ 	.byte	0x00, 0xf0, 0x01, 0x2e


	//----- nvinfo : EIATTR_SPARSE_MMA_MASK
	.align		4
.L_68:
        /*0018*/ 	.byte	0x03, 0x50
        /*001a*/ 	.short	0x0000


	//----- nvinfo : EIATTR_MAXREG_COUNT
	.align		4
        /*001c*/ 	.byte	0x03, 0x1b
        /*001e*/ 	.short	0x0080


	//----- nvinfo : EIATTR_MERCURY_ISA_VERSION
	.align		4
        /*0020*/ 	.byte	0x03, 0x5f
        /*0022*/ 	.short	0x0101


	//----- nvinfo : EIATTR_VRC_CTA_INIT_COUNT
	.align		4
        /*0024*/ 	.byte	0x02, 0x4a
	.zero		1
	.zero		1


	//----- nvinfo : EIATTR_EXIT_INSTR_OFFSETS
	.align		4
        /*0028*/ 	.byte	0x04, 0x1c
        /*002a*/ 	.short	(.L_70 - .L_69)


	//   ....[0]....
.L_69:
        /*002c*/ 	.word	0x00000010


	//----- nvinfo : EIATTR_MAX_THREADS
	.align		4
.L_70:
        /*0030*/ 	.byte	0x04, 0x05
        /*0032*/ 	.short	(.L_72 - .L_71)
.L_71:
        /*0034*/ 	.word	0x00000200
        /*0038*/ 	.word	0x00000001
        /*003c*/ 	.word	0x00000001


	//----- nvinfo : EIATTR_CBANK_PARAM_SIZE
	.align		4
.L_72:
        /*0040*/ 	.byte	0x03, 0x19
        /*0042*/ 	.short	0x0b80


	//----- nvinfo : EIATTR_PARAM_CBANK
	.align		4
        /*0044*/ 	.byte	0x04, 0x0a
        /*0046*/ 	.short	(.L_74 - .L_73)
	.align		4
.L_73:
        /*0048*/ 	.word	index@(.nv.constant0._ZN7cutlass13device_kernelIN5flash11enable_sm90INS1_16FlashAttnFwdSm90INS1_25CollectiveMainloopFwdSm90ILi2EN4cute5tupleIJNS5_1CILi1EEES8_S8_EEENS6_IJNS7_ILi192EEENS7_ILi160EEENS7_ILi64EEEEEELi64ENS_12float_e4m3_tEfNS_4arch4Sm90ELb0ELb0ELb0ELb0ELb0ELb0ELb0ELb1ELb1ELb0ELb0ELb0EEENS1_21CollectiveEpilogueFwdINS6_IJSA_SC_SB_EEES9_NS_10bfloat16_tESG_Li384ELb0ELb0ELb0ELb1EEENS1_29StaticPersistentTileSchedulerILb0EEEEEEEEEvNT_6ParamsE)
        /*004c*/ 	.short	0x0380
        /*004e*/ 	.short	0x0b80


	//----- nvinfo : EIATTR_SW_WAR
	.align		4
.L_74:
        /*0050*/ 	.byte	0x04, 0x36
        /*0052*/ 	.short	(.L_76 - .L_75)
.L_75:
        /*0054*/ 	.word	0x00000008
.L_76:


//--------------------- .nv.info._ZN7cutlass13device_kernelIN5flash11enable_sm90INS1_16FlashAttnFwdSm90INS1_25CollectiveMainloopFwdSm90ILi2EN4cute5tupleIJNS5_1CILi1EEES8_S8_EEENS6_IJNS7_ILi192EEENS7_ILi160EEENS7_ILi64EEEEEELi64ENS_12float_e4m3_tEfNS_4arch4Sm90ELb0ELb0ELb0ELb1ELb0ELb0ELb0ELb1ELb1ELb0ELb0ELb0EEENS1_21CollectiveEpilogueFwdINS6_IJSA_SC_SB_EEES9_NS_10bfloat16_tESG_Li384ELb1ELb0ELb0ELb1EEENS1_36VarlenDynamicPersistentTileSchedulerILi192ELi160ELi384ELi128ELb0ELb0ELb1ELb0ELb1ELb1EEEEEEEEEvNT_6ParamsE --------------------------
	.section	.nv.info._ZN7cutlass13device_kernelIN5flash11enable_sm90INS1_16FlashAttnFwdSm90INS1_25CollectiveMainloopFwdSm90ILi2EN4cute5tupleIJNS5_1CILi1EEES8_S8_EEENS6_IJNS7_ILi192EEENS7_ILi160EEENS7_ILi64EEEEEELi64ENS_12float_e4m3_tEfNS_4arch4Sm90ELb0ELb0ELb0ELb1ELb0ELb0ELb0ELb1ELb1ELb0ELb0ELb0EEENS1_21CollectiveEpilogueFwdINS6_IJSA_SC_SB_EEES9_NS_10bfloat16_tESG_Li384ELb1ELb0ELb0ELb1EEENS1_36VarlenDynamicPersistentTileSchedulerILi192ELi160ELi384ELi128ELb0ELb0ELb1ELb0ELb1ELb1EEEEEEEEEvNT_6ParamsE,"",@"SHT_CUDA_INFO"
	.sectionflags	@""
	.align	4


	//----- nvinfo : EIATTR_CUDA_API_VERSION
	.align		4
        /*0000*/ 	.byte	0x04, 0x37
        /*0002*/ 	.short	(.L_78 - .L_77)
.L_77:
        /*0004*/ 	.word	0x00000082


	//----- nvinfo : EIATTR_KPARAM_INFO
	.align		4
.L_78:
        /*0008*/ 	.byte	0x04, 0x17
        /*000a*/ 	.short	(.L_80 - .L_79)
.L_79:
        /*000c*/ 	.word	0x00000000
        /*0010*/ 	.short	0x0000
        /*0012*/ 	.short	0x0000
        /*0014*/ 	.byte	0x00, 0xf0, 0x01, 0x28


	//----- nvinfo : EIATTR_SPARSE_MMA_MASK
	.align		4
.L_80:
        /*0018*/ 	.byte	0x03, 0x50
        /*001a*/ 	.short	0x0000


	//----- nvinfo : EIATTR_MAXREG_COUNT
	.align		4
        /*001c*/ 	.byte	0x03, 0x1b
        /*001e*/ 	.short	0x0080


	//----- nvinfo : EIATTR_MERCURY_ISA_VERSION
	.align		4
        /*0020*/ 	.byte	0x03, 0x5f
        /*0022*/ 	.short	0x0101


	//----- nvinfo : EIATTR_VRC_CTA_INIT_COUNT
	.align		4
        /*0024*/ 	.byte	0x02, 0x4a
	.zero		1
	.zero		1


	//----- nvinfo : EIATTR_EXIT_INSTR_OFFSETS
	.align		4
        /*0028*/ 	.byte	0x04, 0x1c
        /*002a*/ 	.short	(.L_82 - .L_81)


	//   ....[0]....
.L_81:
        /*002c*/ 	.word	0x00000010


	//----- nvinfo : EIATTR_MAX_THREADS
	.align		4
.L_82:
        /*0030*/ 	.byte	0x04, 0x05
        /*0032*/ 	.short	(.L_84 - .L_83)
.L_83:
        /*0034*/ 	.word	0x00000200
        /*0038*/ 	.word	0x00000001
        /*003c*/ 	.word	0x00000001


	//----- nvinfo : EIATTR_CBANK_PARAM_SIZE
	.align		4
.L_84:
        /*0040*/ 	.byte	0x03, 0x19
        /*0042*/ 	.short	0x0a00


	//----- nvinfo : EIATTR_PARAM_CBANK
	.align		4
        /*0044*/ 	.byte	0x04, 0x0a
        /*0046*/ 	.short	(.L_86 - .L_85)
	.align		4
.L_85:
        /*0048*/ 	.word	index@(.nv.constant0._ZN7cutlass13device_kernelIN5flash11enable_sm90INS1_16FlashAttnFwdSm90INS1_25CollectiveMainloopFwdSm90ILi2EN4cute5tupleIJNS5_1CILi1EEES8_S8_EEENS6_IJNS7_ILi192EEENS7_ILi160EEENS7_ILi64EEEEEELi64ENS_12float_e4m3_tEfNS_4arch4Sm90ELb0ELb0ELb0ELb1ELb0ELb0ELb0ELb1ELb1ELb0ELb0ELb0EEENS1_21CollectiveEpilogueFwdINS6_IJSA_SC_SB_EEES9_NS_10bfloat16_tESG_Li384ELb1ELb0ELb0ELb1EEENS1_36VarlenDynamicPersistentTileSchedulerILi192ELi160ELi384ELi128ELb0ELb0ELb1ELb0ELb1ELb1EEEEEEEEEvNT_6ParamsE)
        /*004c*/ 	.short	0x0380
        /*004e*/ 	.short	0x0a00


	//----- nvinfo : EIATTR_SW_WAR
	.align		4
.L_86:
        /*0050*/ 	.byte	0x04, 0x36
        /*0052*/ 	.short	(.L_88 - .L_87)
.L_87:
        /*0054*/ 	.word	0x00000008
.L_88:


//--------------------- .nv.info._ZN7cutlass13device_kernelIN5flash11enable_sm90INS1_16FlashAttnFwdSm90INS1_25CollectiveMainloopFwdSm90ILi2EN4cute5tupleIJNS5_1CILi1EEES8_S8_EEENS6_IJNS7_ILi192EEENS7_ILi160EEENS7_ILi64EEEEEELi64ENS_12float_e4m3_tEfNS_4arch4Sm90ELb0ELb0ELb0ELb1ELb0ELb1ELb0ELb1ELb1ELb0ELb0ELb0EEENS1_21CollectiveEpilogueFwdINS6_IJSA_SC_SB_EEES9_NS_10bfloat16_tESG_Li384ELb1ELb0ELb0ELb1EEENS1_36VarlenDynamicPersistentTileSchedulerILi192ELi160ELi384ELi128ELb0ELb0ELb1ELb0ELb1ELb1EEEEEEEEEvNT_6ParamsE --------------------------
	.section	.nv.info._ZN7cutlass13device_kernelIN5flash11enable_sm90INS1_16FlashAttnFwdSm90INS1_25CollectiveMainloopFwdSm90ILi2EN4cute5tupleIJNS5_1CILi1EEES8_S8_EEENS6_IJNS7_ILi192EEENS7_ILi160EEENS7_ILi64EEEEEELi64ENS_12float_e4m3_tEfNS_4arch4Sm90ELb0ELb0ELb0ELb1ELb0ELb1ELb0ELb1ELb1ELb0ELb0ELb0EEENS1_21CollectiveEpilogueFwdINS6_IJSA_SC_SB_EEES9_NS_10bfloat16_tESG_Li384ELb1ELb0ELb0ELb1EEENS1_36VarlenDynamicPersistentTileSchedulerILi192ELi160ELi384ELi128ELb0ELb0ELb1ELb0ELb1ELb1EEEEEEEEEvNT_6ParamsE,"",@"SHT_CUDA_INFO"
	.sectionflags	@""
	.align	4


	//----- nvinfo : EIATTR_CUDA_API_VERSION
	.align		4
        /*0000*/ 	.byte	0x04, 0x37
        /*0002*/ 	.short	(.L_90 - .L_89)
.L_89:
        /*0004*/ 	.word	0x00000082


	//----- nvinfo : EIATTR_KPARAM_INFO
	.align		4
.L_90:
        /*0008*/ 	.byte	0x04, 0x17
        /*000a*/ 	.short	(.L_92 - .L_91)
.L_91:
        /*000c*/ 	.word	0x00000000
        /*0010*/ 	.short	0x0000
        /*0012*/ 	.short	0x0000
        /*0014*/ 	.byte	0x00, 0xf0, 0x01, 0x28


	//----- nvinfo : EIATTR_SPARSE_MMA_MASK
	.align		4
.L_92:
        /*0018*/ 	.byte	0x03, 0x50
        /*001a*/ 	.short	0x0000


	//----- nvinfo : EIATTR_MAXREG_COUNT
	.align		4
        /*001c*/ 	.byte	0x03, 0x1b
        /*001e*/ 	.short	0x0080


	//----- nvinfo : EIATTR_MERCURY_ISA_VERSION
	.align		4
        /*0020*/ 	.byte	0x03, 0x5f
        /*0022*/ 	.short	0x0101


	//----- nvinfo : EIATTR_VRC_CTA_INIT_COUNT
	.align		4
        /*0024*/ 	.byte	0x02, 0x4a
	.zero		1
	.zero		1


	//----- nvinfo : EIATTR_EXIT_INSTR_OFFSETS
	.align		4
        /*0028*/ 	.byte	0x04, 0x1c
        /*002a*/ 	.short	(.L_94 - .L_93)


	//   ....[0]....
.L_93:
        /*002c*/ 	.word	0x00000010


	//----- nvinfo : EIATTR_MAX_THREADS
	.align		4
.L_94:
        /*0030*/ 	.byte	0x04, 0x05
        /*0032*/ 	.short	(.L_96 - .L_95)
.L_95:
        /*0034*/ 	.word	0x00000200
        /*0038*/ 	.word	0x00000001
        /*003c*/ 	.word	0x00000001


	//----- nvinfo : EIATTR_CBANK_PARAM_SIZE
	.align		4
.L_96:
        /*0040*/ 	.byte	0x03, 0x19
        /*0042*/ 	.short	0x0a00


	//----- nvinfo : EIATTR_PARAM_CBANK
	.align		4
        /*0044*/ 	.byte	0x04, 0x0a
        /*0046*/ 	.short	(.L_98 - .L_97)
	.align		4
.L_97:
        /*0048*/ 	.word	index@(.nv.constant0._ZN7cutlass13device_kernelIN5flash11enable_sm90INS1_16FlashAttnFwdSm90INS1_25CollectiveMainloopFwdSm90ILi2EN4cute5tupleIJNS5_1CILi1EEES8_S8_EEENS6_IJNS7_ILi192EEENS7_ILi160EEENS7_ILi64EEEEEELi64ENS_12float_e4m3_tEfNS_4arch4Sm90ELb0ELb0ELb0ELb1ELb0ELb1ELb0ELb1ELb1ELb0ELb0ELb0EEENS1_21CollectiveEpilogueFwdINS6_IJSA_SC_SB_EEES9_NS_10bfloat16_tESG_Li384ELb1ELb0ELb0ELb1EEENS1_36VarlenDynamicPersistentTileSchedulerILi192ELi160ELi384ELi128ELb0ELb0ELb1ELb0ELb1ELb1EEEEEEEEEvNT_6ParamsE)
        /*004c*/ 	.short	0x0380
        /*004e*/ 	.short	0x0a00


	//----- nvinfo : EIATTR_SW_WAR
	.align		4
.L_98:
        /*0050*/ 	.byte	0x04, 0x36
        /*0052*/ 	.short	(.L_100 - .L_99)
.L_99:
        /*0054*/ 	.word	0x00000008
.L_100:


//--------------------- .nv.info._ZN7cutlass13device_kernelIN5flash11enable_sm90INS1_16FlashAttnFwdSm90INS1_25CollectiveMainloopFwdSm90ILi2EN4cute5tupleIJNS5_1CILi1EEES8_S8_EEENS6_IJNS7_ILi192EEENS7_ILi160EEENS7_ILi64EEEEEELi64ENS_12float_e4m3_tEfNS_4arch4Sm90ELb0ELb1ELb0ELb0ELb0ELb0ELb0ELb1ELb1ELb0ELb0ELb0EEENS1_21CollectiveEpilogueFwdINS6_IJSA_SC_SB_EEES9_NS_10bfloat16_tESG_Li384ELb0ELb0ELb0ELb1EEENS1_30DynamicPersistentTileSchedulerILi384ELi128ELb0ELb0ELb1EEEEEEEEEvNT_6ParamsE --------------------------
	.section	.nv.info._ZN7cutlass13device_kernelIN5flash11enable_sm90INS1_16FlashAttnFwdSm90INS1_25CollectiveMainloopFwdSm90ILi2EN4cute5tupleIJNS5_1CILi1EEES8_S8_EEENS6_IJNS7_ILi192EEENS7_ILi160EEENS7_ILi64EEEEEELi64ENS_12float_e4m3_tEfNS_4arch4Sm90ELb0ELb1ELb0ELb0ELb0ELb0ELb0ELb1ELb1ELb0ELb0ELb0EEENS1_21CollectiveEpilogueFwdINS6_IJSA_SC_SB_EEES9_NS_10bfloat16_tESG_Li384ELb0ELb0ELb0ELb1EEENS1_30DynamicPersistentTileSchedulerILi384ELi128ELb0ELb0ELb1EEEEEEEEEvNT_6ParamsE,"",@"SHT_CUDA_INFO"
	.sectionflags	@""
	.align	4


	//----- nvinfo : EIATTR_CUDA_API_VERSION
	.align		4
        /*0000*/ 	.byte	0x04, 0x37
        /*0002*/ 	.short	(.L_102 - .L_101)
.L_101:
        /*0004*/ 	.word	0x00000082


	//----- nvinfo : EIATTR_KPARAM_INFO
	.align		4
.L_102:
        /*0008*/ 	.byte	0x04, 0x17
        /*000a*/ 	.short	(.L_104 - .L_103)
.L_103:
        /*000c*/ 	.word	0x00000000
        /*0010*/ 	.short	0x0000
        /*0012*/ 	.short	0x0000
        /*0014*/ 	.byte	0x00, 0xf0, 0x01, 0x2e


	//----- nvinfo : EIATTR_SPARSE_MMA_MASK
	.align		4
.L_104:
        /*0018*/ 	.byte	0x03, 0x50
        /*001a*/ 	.short	0x0000


	//----- nvinfo : EIATTR_MAXREG_COUNT
	.align		4
        /*001c*/ 	.byte	0x03, 0x1b
        /*001e*/ 	.short	0x0080


	//----- nvinfo : EIATTR_MERCURY_ISA_VERSION
	.align		4
        /*0020*/ 	.byte	0x03, 0x5f
        /*0022*/ 	.short	0x0101


	//----- nvinfo : EIATTR_VRC_CTA_INIT_COUNT
	.align		4
        /*0024*/ 	.byte	0x02, 0x4a
	.zero		1
	.zero		1


	//----- nvinfo : EIATTR_EXIT_INSTR_OFFSETS
	.align		4
        /*0028*/ 	.byte	0x04, 0x1c
        /*002a*/ 	.short	(.L_106 - .L_105)


	//   ....[0]....
.L_105:
        /*002c*/ 	.word	0x00000010


	//----- nvinfo : EIATTR_MAX_THREADS
	.align		4
.L_106:
        /*0030*/ 	.byte	0x04, 0x05
        /*0032*/ 	.short	(.L_108 - .L_107)
.L_107:
        /*0034*/ 	.word	0x00000200
        /*0038*/ 	.word	0x00000001
        /*003c*/ 	.word	0x00000001


	//----- nvinfo : EIATTR_CBANK_PARAM_SIZE
	.align		4
.L_108:
        /*0040*/ 	.byte	0x03, 0x19
        /*0042*/ 	.short	0x0b80


	//----- nvinfo : EIATTR_PARAM_CBANK
	.align		4
        /*0044*/ 	.byte	0x04, 0x0a
        /*0046*/ 	.short	(.L_110 - .L_109)
	.align		4
.L_109:
        /*0048*/ 	.word	index@(.nv.constant0._ZN7cutlass13device_kernelIN5flash11enable_sm90INS1_16FlashAttnFwdSm90INS1_25CollectiveMainloopFwdSm90ILi2EN4cute5tupleIJNS5_1CILi1EEES8_S8_EEENS6_IJNS7_ILi192EEENS7_ILi160EEENS7_ILi64EEEEEELi64ENS_12float_e4m3_tEfNS_4arch4Sm90ELb0ELb1ELb0ELb0ELb0ELb0ELb0ELb1ELb1ELb0ELb0ELb0EEENS1_21CollectiveEpilogueFwdINS6_IJSA_SC_SB_EEES9_NS_10bfloat16_tESG_Li384ELb0ELb0ELb0ELb1EEENS1_30DynamicPersistentTileSchedulerILi384ELi128ELb0ELb0ELb1EEEEEEEEEvNT_6ParamsE)
        /*004c*/ 	.short	0x0380
        /*004e*/ 	.short	0x0b80


	//----- nvinfo : EIATTR_SW_WAR
	.align		4
.L_110:
        /*0050*/ 	.byte	0x04, 0x36
        /*0052*/ 	.short	(.L_112 - .L_111)
.L_111:
        /*0054*/ 	.word	0x00000008
.L_112:


//--------------------- .nv.info._ZN7cutlass13device_kernelIN5flash11enable_sm90INS1_16FlashAttnFwdSm90INS1_25CollectiveMainloopFwdSm90ILi2EN4cute5tupleIJNS5_1CILi1EEES8_S8_EEENS6_IJNS7_ILi192EEENS7_ILi160EEENS7_ILi64EEEEEELi64ENS_12float_e4m3_tEfNS_4arch4Sm90ELb0ELb1ELb0ELb1ELb0ELb0ELb0ELb1ELb1ELb0ELb0ELb0EEENS1_21CollectiveEpilogueFwdINS6_IJSA_SC_SB_EEES9_NS_10bfloat16_tESG_Li384ELb1ELb0ELb0ELb1EEENS1_36VarlenDynamicPersistentTileSchedulerILi192ELi160ELi384ELi128ELb0ELb0ELb1ELb1ELb0ELb1EEEEEEEEEvNT_6ParamsE --------------------------
	.section	.nv.info._ZN7cutlass13device_kernelIN5flash11enable_sm90INS1_16FlashAttnFwdSm90INS1_25CollectiveMainloopFwdSm90ILi2EN4cute5tupleIJNS5_1CILi1EEES8_S8_EEENS6_IJNS7_ILi192EEENS7_ILi160EEENS7_ILi64EEEEEELi64ENS_12float_e4m3_tEfNS_4arch4Sm90ELb0ELb1ELb0ELb1ELb0ELb0ELb0ELb1ELb1ELb0ELb0ELb0EEENS1_21CollectiveEpilogueFwdINS6_IJSA_SC_SB_EEES9_NS_10bfloat16_tESG_Li384ELb1ELb0ELb0ELb1EEENS1_36VarlenDynamicPersistentTileSchedulerILi192ELi160ELi384ELi128ELb0ELb0ELb1ELb1ELb0ELb1EEEEEEEEEvNT_6ParamsE,"",@"SHT_CUDA_INFO"
	.sectionflags	@""
	.align	4


	//----- nvinfo : EIATTR_CUDA_API_VERSION
	.align		4
        /*0000*/ 	.byte	0x04, 0x37
        /*0002*/ 	.short	(.L_114 - .L_113)
.L_113:
        /*0004*/ 	.word	0x00000082


	//----- nvinfo : EIATTR_KPARAM_INFO
	.align		4
.L_114:
        /*0008*/ 	.byte	0x04, 0x17
        /*000a*/ 	.short	(.L_116 - .L_115)
.L_115:
        /*000c*/ 	.word	0x00000000
        /*0010*/ 	.short	0x0000
        /*0012*/ 	.short	0x0000
        /*0014*/ 	.byte	0x00, 0xf0, 0x01, 0x28


	//----- nvinfo : EIATTR_SPARSE_MMA_MASK
	.align		4
.L_116:
        /*0018*/ 	.byte	0x03, 0x50
        /*001a*/ 	.short	0x0000


	//----- nvinfo : EIATTR_MAXREG_COUNT
	.align		4
        /*001c*/ 	.byte	0x03, 0x1b
        /*001e*/ 	.short	0x0080


	//----- nvinfo : EIATTR_MERCURY_ISA_VERSION
	.align		4
        /*0020*/ 	.byte	0x03, 0x5f
        /*0022*/ 	.short	0x0101


	//----- nvinfo : EIATTR_VRC_CTA_INIT_COUNT
	.align		4
        /*0024*/ 	.byte	0x02, 0x4a
	.zero		1
	.zero		1


	//----- nvinfo : EIATTR_EXIT_INSTR_OFFSETS
	.align		4
        /*0028*/ 	.byte	0x04, 0x1c
        /*002a*/ 	.short	(.L_118 - .L_117)


	//   ....[0]....
.L_117:
        /*002c*/ 	.word	0x00000010


	//----- nvinfo : EIATTR_MAX_THREADS
	.align		4
.L_118:
        /*0030*/ 	.byte	0x04, 0x05
        /*0032*/ 	.short	(.L_120 - .L_119)
.L_119:
        /*0034*/ 	.word	0x00000200
        /*0038*/ 	.word	0x00000001
        /*003c*/ 	.word	0x00000001


	//----- nvinfo : EIATTR_CBANK_PARAM_SIZE
	.align		4
.L_120:
        /*0040*/ 	.byte	0x03, 0x19
        /*0042*/ 	.short	0x0a00


	//----- nvinfo : EIATTR_PARAM_CBANK
	.align		4
        /*0044*/ 	.byte	0x04, 0x0a
        /*0046*/ 	.short	(.L_122 - .L_121)
	.align		4
.L_121:
        /*0048*/ 	.word	index@(.nv.constant0._ZN7cutlass13device_kernelIN5flash11enable_sm90INS1_16FlashAttnFwdSm90INS1_25CollectiveMainloopFwdSm90ILi2EN4cute5tupleIJNS5_1CILi1EEES8_S8_EEENS6_IJNS7_ILi192EEENS7_ILi160EEENS7_ILi64EEEEEELi64ENS_12float_e4m3_tEfNS_4arch4Sm90ELb0ELb1ELb0ELb1ELb0ELb0ELb0ELb1ELb1ELb0ELb0ELb0EEENS1_21CollectiveEpilogueFwdINS6_IJSA_SC_SB_EEES9_NS_10bfloat16_tESG_Li384ELb1ELb0ELb0ELb1EEENS1_36VarlenDynamicPersistentTileSchedulerILi192ELi160ELi384ELi128ELb0ELb0ELb1ELb1ELb0ELb1EEEEEEEEEvNT_6ParamsE)
        /*004c*/ 	.short	0x0380
        /*004e*/ 	.short	0x0a00


	//----- nvinfo : EIATTR_SW_WAR
	.align		4
.L_122:
        /*0050*/ 	.byte	0x04, 0x36
        /*0052*/ 	.short	(.L_124 - .L_123)
.L_123:
        /*0054*/ 	.word	0x00000008
.L_124:


//--------------------- .nv.info._ZN7cutlass13device_kernelIN5flash11enable_sm90INS1_16FlashAttnFwdSm90INS1_25CollectiveMainloopFwdSm90ILi2EN4cute5tupleIJNS5_1CILi1EEES8_S8_EEENS6_IJNS7_ILi192EEENS7_ILi160EEENS7_ILi64EEEEEELi64ENS_12float_e4m3_tEfNS_4arch4Sm90ELb0ELb1ELb0ELb1ELb0ELb1ELb0ELb1ELb1ELb0ELb0ELb0EEENS1_21CollectiveEpilogueFwdINS6_IJSA_SC_SB_EEES9_NS_10bfloat16_tESG_Li384ELb1ELb0ELb0ELb1EEENS1_36VarlenDynamicPersistentTileSchedulerILi192ELi160ELi384ELi128ELb0ELb0ELb1ELb1ELb0ELb1EEEEEEEEEvNT_6ParamsE --------------------------
	.section	.nv.info._ZN7cutlass13device_kernelIN5flash11enable_sm90INS1_16FlashAttnFwdSm90INS1_25CollectiveMainloopFwdSm90ILi2EN4cute5tupleIJNS5_1CILi1EEES8_S8_EEENS6_IJNS7_ILi192EEENS7_ILi160EEENS7_ILi64EEEEEELi64ENS_12float_e4m3_tEfNS_4arch4Sm90ELb0ELb1ELb0ELb1ELb0ELb1ELb0ELb1ELb1ELb0ELb0ELb0EEENS1_21CollectiveEpilogueFwdINS6_IJSA_SC_SB_EEES9_NS_10bfloat16_tESG_Li384ELb1ELb0ELb0ELb1EEENS1_36VarlenDynamicPersistentTileSchedulerILi192ELi160ELi384ELi128ELb0ELb0ELb1ELb1ELb0ELb1EEEEEEEEEvNT_6ParamsE,"",@"SHT_CUDA_INFO"
	.sectionflags	@""
	.align	4


	//----- nvinfo : EIATTR_CUDA_API_VERSION
	.align		4
        /*0000*/ 	.byte	0x04, 0x37
        /*0002*/ 	.short	(.L_126 - .L_125)
.L_125:
        /*0004*/ 	.word	0x00000082


	//----- nvinfo : EIATTR_KPARAM_INFO
	.align		4
.L_126:
        /*0008*/ 	.byte	0x04, 0x17
        /*000a*/ 	.short	(.L_128 - .L_127)
.L_127:
        /*000c*/ 	.word	0x00000000
        /*0010*/ 	.short	0x0000
        /*0012*/ 	.short	0x0000
        /*0014*/ 	.byte	0x00, 0xf0, 0x01, 0x28


	//----- nvinfo : EIATTR_SPARSE_MMA_MASK
	.align		4
.L_128:
        /*0018*/ 	.byte	0x03, 0x50
        /*001a*/ 	.short	0x0000


	//----- nvinfo : EIATTR_MAXREG_COUNT
	.align		4
        /*001c*/ 	.byte	0x03, 0x1b
        /*001e*/ 	.short	0x0080


	//----- nvinfo : EIATTR_MERCURY_ISA_VERSION
	.align		4
        /*0020*/ 	.byte	0x03, 0x5f
        /*0022*/ 	.short	0x0101


	//----- nvinfo : EIATTR_VRC_CTA_INIT_COUNT
	.align		4
        /*0024*/ 	.byte	0x02, 0x4a
	.zero		1
	.zero		1


	//----- nvinfo : EIATTR_EXIT_INSTR_OFFSETS
	.align		4
        /*0028*/ 	.byte	0x04, 0x1c
        /*002a*/ 	.short	(.L_130 - .L_129)


	//   ....[0]....
.L_129:
        /*002c*/ 	.word	0x00000010


	//----- nvinfo : EIATTR_MAX_THREADS
	.align		4
.L_130:
        /*0030*/ 	.byte	0x04, 0x05
        /*0032*/ 	.short	(.L_132 - .L_131)
.L_131:
        /*0034*/ 	.word	0x00000200
        /*0038*/ 	.word	0x00000001
        /*003c*/ 	.word	0x00000001


	//----- nvinfo : EIATTR_CBANK_PARAM_SIZE
	.align		4
.L_132:
        /*0040*/ 	.byte	0x03, 0x19
        /*0042*/ 	.short	0x0a00


	//----- nvinfo : EIATTR_PARAM_CBANK
	.align		4
        /*0044*/ 	.byte	0x04, 0x0a
        /*0046*/ 	.short	(.L_134 - .L_133)
	.align		4
.L_133:
        /*0048*/ 	.word	index@(.nv.constant0._ZN7cutlass13device_kernelIN5flash11enable_sm90INS1_16FlashAttnFwdSm90INS1_25CollectiveMainloopFwdSm90ILi2EN4cute5tupleIJNS5_1CILi1EEES8_S8_EEENS6_IJNS7_ILi192EEENS7_ILi160EEENS7_ILi64EEEEEELi64ENS_12float_e4m3_tEfNS_4arch4Sm90ELb0ELb1ELb0ELb1ELb0ELb1ELb0ELb1ELb1ELb0ELb0ELb0EEENS1_21CollectiveEpilogueFwdINS6_IJSA_SC_SB_EEES9_NS_10bfloat16_tESG_Li384ELb1ELb0ELb0ELb1EEENS1_36VarlenDynamicPersistentTileSchedulerILi192ELi160ELi384ELi128ELb0ELb0ELb1ELb1ELb0ELb1EEEEEEEEEvNT_6ParamsE)
        /*004c*/ 	.short	0x0380
        /*004e*/ 	.short	0x0a00


	//----- nvinfo : EIATTR_SW_WAR
	.align		4
.L_134:
        /*0050*/ 	.byte	0x04, 0x36
        /*0052*/ 	.short	(.L_136 - .L_135)
.L_135:
        /*0054*/ 	.word	0x00000008
.L_136:


//--------------------- .nv.info._ZN7cutlass13device_kernelIN5flash11enable_sm90INS1_16FlashAttnFwdSm90INS1_25CollectiveMainloopFwdSm90ILi2EN4cute5tupleIJNS5_1CILi1EEES8_S8_EEENS6_IJNS7_ILi192EEENS7_ILi160EEENS7_ILi64EEEEEELi64ENS_12float_e4m3_tEfNS_4arch4Sm90ELb1ELb0ELb0ELb0ELb0ELb0ELb0ELb1ELb1ELb0ELb0ELb0EEENS1_21CollectiveEpilogueFwdINS6_IJSA_SC_SB_EEES9_NS_10bfloat16_tESG_Li384ELb0ELb0ELb0ELb1EEENS1_30DynamicPersistentTileSchedulerILi384ELi128ELb0ELb0ELb1EEEEEEEEEvNT_6ParamsE --------------------------
	.section	.nv.info._ZN7cutlass13device_kernelIN5flash11enable_sm90INS1_16FlashAttnFwdSm90INS1_25CollectiveMainloopFwdSm90ILi2EN4cute5tupleIJNS5_1CILi1EEES8_S8_EEENS6_IJNS7_ILi192EEENS7_ILi160EEENS7_ILi64EEEEEELi64ENS_12float_e4m3_tEfNS_4arch4Sm90ELb1ELb0ELb0ELb0ELb0ELb0ELb0ELb1ELb1ELb0ELb0ELb0EEENS1_21CollectiveEpilogueFwdINS6_IJSA_SC_SB_EEES9_NS_10bfloat16_tESG_Li384ELb0ELb0ELb0ELb1EEENS1_30DynamicPersistentTileSchedulerILi384ELi128ELb0ELb0ELb1EEEEEEEEEvNT_6ParamsE,"",@"SHT_CUDA_INFO"
	.sectionflags	@""
	.align	4


	//----- nvinfo : EIATTR_CUDA_API_VERSION
	.align		4
        /*0000*/ 	.byte	0x04, 0x37
        /*0002*/ 	.short	(.L_138 - .L_137)
.L_137:
        /*0004*/ 	.word	0x00000082


	//----- nvinfo : EIATTR_KPARAM_INFO
	.align		4
.L_138:
        /*0008*/ 	.byte	0x04, 0x17
        /*000a*/ 	.short	(.L_140 - .L_139)
.L_139:
        /*000c*/ 	.word	0x00000000
        /*0010*/ 	.short	0x0000
        /*0012*/ 	.short	0x0000
        /*0014*/ 	.byte	0x00, 0xf0, 0x01, 0x2e


	//----- nvinfo : EIATTR_SPARSE_MMA_MASK
	.align		4
.L_140:
        /*0018*/ 	.byte	0x03, 0x50
        /*001a*/ 	.short	0x0000


	//----- nvinfo : EIATTR_MAXREG_COUNT
	.align		4
        /*001c*/ 	.byte	0x03, 0x1b
        /*001e*/ 	.short	0x0080


	//----- nvinfo : EIATTR_MERCURY_ISA_VERSION
	.align		4
        /*0020*/ 	.byte	0x03, 0x5f
        /*0022*/ 	.short	0x0101


	//----- nvinfo : EIATTR_VRC_CTA_INIT_COUNT
	.align		4
        /*0024*/ 	.byte	0x02, 0x4a
	.zero		1
	.zero		1


	//----- nvinfo : EIATTR_EXIT_INSTR_OFFSETS
	.align		4
        /*0028*/ 	.byte	0x04, 0x1c
        /*002a*/ 	.short	(.L_142 - .L_141)


	//   ....[0]....
.L_141:
        /*002c*/ 	.word	0x00000010


	//----- nvinfo : EIATTR_MAX_THREADS
	.align		4
.L_142:
        /*0030*/ 	.byte	0x04, 0x05
        /*0032*/ 	.short	(.L_144 - .L_143)
.L_143:
        /*0034*/ 	.word	0x00000200
        /*0038*/ 	.word	0x00000001
        /*003c*/ 	.word	0x00000001


	//----- nvinfo : EIATTR_CBANK_PARAM_SIZE
	.align		4
.L_144:
        /*0040*/ 	.byte	0x03, 0x19
        /*0042*/ 	.short	0x0b80


	//----- nvinfo : EIATTR_PARAM_CBANK
	.align		4
        /*0044*/ 	.byte	0x04, 0x0a
        /*0046*/ 	.short	(.L_146 - .L_145)
	.align		4
.L_145:
        /*0048*/ 	.word	index@(.nv.constant0._ZN7cutlass13device_kernelIN5flash11enable_sm90INS1_16FlashAttnFwdSm90INS1_25CollectiveMainloopFwdSm90ILi2EN4cute5tupleIJNS5_1CILi1EEES8_S8_EEENS6_IJNS7_ILi192EEENS7_ILi160EEENS7_ILi64EEEEEELi64ENS_12float_e4m3_tEfNS_4arch4Sm90ELb1ELb0ELb0ELb0ELb0ELb0ELb0ELb1ELb1ELb0ELb0ELb0EEENS1_21CollectiveEpilogueFwdINS6_IJSA_SC_SB_EEES9_NS_10bfloat16_tESG_Li384ELb0ELb0ELb0ELb1EEENS1_30DynamicPersistentTileSchedulerILi384ELi128ELb0ELb0ELb1EEEEEEEEEvNT_6ParamsE)
        /*004c*/ 	.short	0x0380
        /*004e*/ 	.short	0x0b80


	//----- nvinfo : EIATTR_SW_WAR
	.align		4
.L_146:
        /*0050*/ 	.byte	0x04, 0x36
        /*0052*/ 	.short	(.L_148 - .L_147)
.L_147:
        /*0054*/ 	.word	0x00000008
.L_148:


//--------------------- .nv.info._ZN7cutlass13device_kernelIN5flash11enable_sm90INS1_16FlashAttnFwdSm90INS1_25CollectiveMainloopFwdSm90ILi2EN4cute5tupleIJNS5_1CILi1EEES8_S8_EEENS6_IJNS7_ILi192EEENS7_ILi160EEENS7_ILi64EEEEEELi64ENS_12float_e4m3_tEfNS_4arch4Sm90ELb1ELb0ELb0ELb1ELb0ELb0ELb0ELb1ELb1ELb0ELb0ELb0EEENS1_21CollectiveEpilogueFwdINS6_IJSA_SC_SB_EEES9_NS_10bfloat16_tESG_Li384ELb1ELb0ELb0ELb1EEENS1_36VarlenDynamicPersistentTileSchedulerILi192ELi160ELi384ELi128ELb0ELb0ELb1ELb1ELb1ELb1EEEEEEEEEvNT_6ParamsE --------------------------
	.section	.nv.info._ZN7cutlass13device_kernelIN5flash11enable_sm90INS1_16FlashAttnFwdSm90INS1_25CollectiveMainloopFwdSm90ILi2EN4cute5tupleIJNS5_1CILi1EEES8_S8_EEENS6_IJNS7_ILi192EEENS7_ILi160EEENS7_ILi64EEEEEELi64ENS_12float_e4m3_tEfNS_4arch4Sm90ELb1ELb0ELb0ELb1ELb0ELb0ELb0ELb1ELb1ELb0ELb0ELb0EEENS1_21CollectiveEpilogueFwdINS6_IJSA_SC_SB_EEES9_NS_10bfloat16_tESG_Li384ELb1ELb0ELb0ELb1EEENS1_36VarlenDynamicPersistentTileSchedulerILi192ELi160ELi384ELi128ELb0ELb0ELb1ELb1ELb1ELb1EEEEEEEEEvNT_6ParamsE,"",@"SHT_CUDA_INFO"
	.sectionflags	@""
	.align	4


	//----- nvinfo : EIATTR_CUDA_API_VERSION
	.align		4
        /*0000*/ 	.byte	0x04, 0x37
        /*0002*/ 	.short	(.L_150 - .L_149)
.L_149:
        /*0004*/ 	.word	0x00000082


	//----- nvinfo : EIATTR_KPARAM_INFO
	.align		4
.L_150:
        /*0008*/ 	.byte	0x04, 0x17
        /*000a*/ 	.short	(.L_152 - .L_151)
.L_151:
        /*000c*/ 	.word	0x00000000
        /*0010*/ 	.short	0x0000
        /*0012*/ 	.short	0x0000
        /*0014*/ 	.byte	0x00, 0xf0, 0x01, 0x28


	//----- nvinfo : EIATTR_SPARSE_MMA_MASK
	.align		4
.L_152:
        /*0018*/ 	.byte	0x03, 0x50
        /*001a*/ 	.short	0x0000


	//----- nvinfo : EIATTR_MAXREG_COUNT
	.align		4
        /*001c*/ 	.byte	0x03, 0x1b
        /*001e*/ 	.short	0x0080


	//----- nvinfo : EIATTR_MERCURY_ISA_VERSION
	.align		4
        /*0020*/ 	.byte	0x03, 0x5f
        /*0022*/ 	.short	0x0101


	//----- nvinfo : EIATTR_VRC_CTA_INIT_COUNT
	.align		4
        /*0024*/ 	.byte	0x02, 0x4a
	.zero		1
	.zero		1


	//----- nvinfo : EIATTR_EXIT_INSTR_OFFSETS
	.align		4
        /*0028*/ 	.byte	0x04, 0x1c
        /*002a*/ 	.short	(.L_154 - .L_153)


	//   ....[0]....
.L_153:
        /*002c*/ 	.word	0x00000010


	//----- nvinfo : EIATTR_MAX_THREADS
	.align		4
.L_154:
        /*0030*/ 	.byte	0x04, 0x05
        /*0032*/ 	.short	(.L_156 - .L_155)
.L_155:
        /*0034*/ 	.word	0x00000200
        /*0038*/ 	.word	0x00000001
        /*003c*/ 	.word	0x00000001


	//----- nvinfo : EIATTR_CBANK_PARAM_SIZE
	.align		4
.L_156:
        /*0040*/ 	.byte	0x03, 0x19
        /*0042*/ 	.short	0x0a00


	//----- nvinfo : EIATTR_PARAM_CBANK
	.align		4
        /*0044*/ 	.byte	0x04, 0x0a
        /*0046*/ 	.short	(.L_158 - .L_157)
	.align		4
.L_157:
        /*0048*/ 	.word	index@(.nv.constant0._ZN7cutlass13device_kernelIN5flash11enable_sm90INS1_16FlashAttnFwdSm90INS1_25CollectiveMainloopFwdSm90ILi2EN4cute5tupleIJNS5_1CILi1EEES8_S8_EEENS6_IJNS7_ILi192EEENS7_ILi160EEENS7_ILi64EEEEEELi64ENS_12float_e4m3_tEfNS_4arch4Sm90ELb1ELb0ELb0ELb1ELb0ELb0ELb0ELb1ELb1ELb0ELb0ELb0EEENS1_21CollectiveEpilogueFwdINS6_IJSA_SC_SB_EEES9_NS_10bfloat16_tESG_Li384ELb1ELb0ELb0ELb1EEENS1_36VarlenDynamicPersistentTileSchedulerILi192ELi160ELi384ELi128ELb0ELb0ELb1ELb1ELb1ELb1EEEEEEEEEvNT_6ParamsE)
        /*004c*/ 	.short	0x0380
        /*004e*/ 	.short	0x0a00


	//----- nvinfo : EIATTR_SW_WAR
	.align		4
.L_158:
        /*0050*/ 	.byte	0x04, 0x36
        /*0052*/ 	.short	(.L_160 - .L_159)
.L_159:
        /*0054*/ 	.word	0x00000008
.L_160:


//--------------------- .nv.info._ZN7cutlass13device_kernelIN5flash11enable_sm90INS1_16FlashAttnFwdSm90INS1_25CollectiveMainloopFwdSm90ILi2EN4cute5tupleIJNS5_1CILi1EEES8_S8_EEENS6_IJNS7_ILi192EEENS7_ILi160EEENS7_ILi64EEEEEELi64ENS_12float_e4m3_tEfNS_4arch4Sm90ELb1ELb0ELb0ELb1ELb0ELb1ELb0ELb1ELb1ELb0ELb0ELb0EEENS1_21CollectiveEpilogueFwdINS6_IJSA_SC_SB_EEES9_NS_10bfloat16_tESG_Li384ELb1ELb0ELb0ELb1EEENS1_36VarlenDynamicPersistentTileSchedulerILi192ELi160ELi384ELi128ELb0ELb0ELb1ELb1ELb1ELb1EEEEEEEEEvNT_6ParamsE --------------------------
	.section	.nv.info._ZN7cutlass13device_kernelIN5flash11enable_sm90INS1_16FlashAttnFwdSm90INS1_25CollectiveMainloopFwdSm90ILi2EN4cute5tupleIJNS5_1CILi1EEES8_S8_EEENS6_IJNS7_ILi192EEENS7_ILi160EEENS7_ILi64EEEEEELi64ENS_12float_e4m3_tEfNS_4arch4Sm90ELb1ELb0ELb0ELb1ELb0ELb1ELb0ELb1ELb1ELb0ELb0ELb0EEENS1_21CollectiveEpilogueFwdINS6_IJSA_SC_SB_EEES9_NS_10bfloat16_tESG_Li384ELb1ELb0ELb0ELb1EEENS1_36VarlenDynamicPersistentTileSchedulerILi192ELi160ELi384ELi128ELb0ELb0ELb1ELb1ELb1ELb1EEEEEEEEEvNT_6ParamsE,"",@"SHT_CUDA_INFO"
	.sectionflags	@""
	.align	4


	//----- nvinfo : EIATTR_CUDA_API_VERSION
	.align		4
        /*0000*/ 	.byte	0x04, 0x37
        /*0002*/ 	.short	(.L_162 - .L_161)
.L_161:
        /*0004*/ 	.word	0x00000082


	//----- nvinfo : EIATTR_KPARAM_INFO
	.align		4
.L_162:
        /*0008*/ 	.byte	0x04, 0x17
        /*000a*/ 	.short	(.L_164 - .L_163)
.L_163:
        /*000c*/ 	.word	0x00000000
        /*0010*/ 	.short	0x0000
        /*0012*/ 	.short	0x0000
        /*0014*/ 	.byte	0x00, 0xf0, 0x01, 0x28


	//----- nvinfo : EIATTR_SPARSE_MMA_MASK
	.align		4
.L_164:
        /*0018*/ 	.byte	0x03, 0x50
        /*001a*/ 	.short	0x0000


	//----- nvinfo : EIATTR_MAXREG_COUNT
	.align		4
        /*001c*/ 	.byte	0x03, 0x1b
        /*001e*/ 	.short	0x0080


	//----- nvinfo : EIATTR_MERCURY_ISA_VERSION
	.align		4
        /*0020*/ 	.byte	0x03, 0x5f
        /*0022*/ 	.short	0x0101


	//----- nvinfo : EIATTR_VRC_CTA_INIT_COUNT
	.align		4
        /*0024*/ 	.byte	0x02, 0x4a
	.zero		1
	.zero		1


	//----- nvinfo : EIATTR_EXIT_INSTR_OFFSETS
	.align		4
        /*0028*/ 	.byte	0x04, 0x1c
        /*002a*/ 	.short	(.L_166 - .L_165)


	//   ....[0]....
.L_165:
        /*002c*/ 	.word	0x00000010


	//----- nvinfo : EIATTR_MAX_THREADS
	.align		4
.L_166:
        /*0030*/ 	.byte	0x04, 0x05
        /*0032*/ 	.short	(.L_168 - .L_167)
.L_167:
        /*0034*/ 	.word	0x00000200
        /*0038*/ 	.word	0x00000001
        /*003c*/ 	.word	0x00000001


	//----- nvinfo : EIATTR_CBANK_PARAM_SIZE
	.align		4
.L_168:
        /*0040*/ 	.byte	0x03, 0x19
        /*0042*/ 	.short	0x0a00


	//----- nvinfo : EIATTR_PARAM_CBANK
	.align		4
        /*0044*/ 	.byte	0x04, 0x0a
        /*0046*/ 	.short	(.L_170 - .L_169)
	.align		4
.L_169:
        /*0048*/ 	.word	index@(.nv.constant0._ZN7cutlass13device_kernelIN5flash11enable_sm90INS1_16FlashAttnFwdSm90INS1_25CollectiveMainloopFwdSm90ILi2EN4cute5tupleIJNS5_1CILi1EEES8_S8_EEENS6_IJNS7_ILi192EEENS7_ILi160EEENS7_ILi64EEEEEELi64ENS_12float_e4m3_tEfNS_4arch4Sm90ELb1ELb0ELb0ELb1ELb0ELb1ELb0ELb1ELb1ELb0ELb0ELb0EEENS1_21CollectiveEpilogueFwdINS6_IJSA_SC_SB_EEES9_NS_10bfloat16_tESG_Li384ELb1ELb0ELb0ELb1EEENS1_36VarlenDynamicPersistentTileSchedulerILi192ELi160ELi384ELi128ELb0ELb0ELb1ELb1ELb1ELb1EEEEEEEEEvNT_6ParamsE)
        /*004c*/ 	.short	0x0380
        /*004e*/ 	.short	0x0a00


	//----- nvinfo : EIATTR_SW_WAR
	.align		4
.L_170:
        /*0050*/ 	.byte	0x04, 0x36
        /*0052*/ 	.short	(.L_172 - .L_171)
.L_171:
        /*0054*/ 	.word	0x00000008
.L_172:


//--------------------- .nv.callgraph             --------------------------
	.section	.nv.callgraph,"",@"SHT_CUDA_CALLGRAPH"
	.align	4
	.sectionentsize	8
	.align		4
        /*0000*/ 	.word	0x00000000
	.align		4
        /*0004*/ 	.word	0xffffffff
	.align		4
        /*0008*/ 	.word	0x00000000
	.align		4
        /*000c*/ 	.word	0xfffffffe
	.align		4
        /*0010*/ 	.word	0x00000000
	.align		4
        /*0014*/ 	.word	0xfffffffd
	.align		4
        /*0018*/ 	.word	0x00000000
	.align		4
        /*001c*/ 	.word	0xfffffffc


//--------------------- .nv.constant4             --------------------------
	.section	.nv.constant4,"a",@progbits
	.align	8
	.align		8
.nv.constant4:
        /*0000*/ 	.dword	_ZN65_INTERNAL_6b7772f6_29_flash_fwd_hdim64_e4m3_sm90_cu_a6473388_34634cuda3std3__45__cpo5beginE
	.align		8
        /*0008*/ 	.dword	_ZN65_INTERNAL_6b7772f6_29_flash_fwd_hdim64_e4m3_sm90_cu_a6473388_34634cuda3std3__45__cpo3endE
	.align		8
        /*0010*/ 	.dword	_ZN65_INTERNAL_6b7772f6_29_flash_fwd_hdim64_e4m3_sm90_cu_a6473388_34634cuda3std3__45__cpo6cbeginE
	.align		8
        /*0018*/ 	.dword	_ZN65_INTERNAL_6b7772f6_29_flash_fwd_hdim64_e4m3_sm90_cu_a6473388_34634cuda3std3__45__cpo4cendE
	.align		8
        /*0020*/ 	.dword	_ZN65_INTERNAL_6b7772f6_29_flash_fwd_hdim64_e4m3_sm90_cu_a6473388_34634cuda3std3__467_GLOBAL__N__6b7772f6_29_flash_fwd_hdim64_e4m3_sm90_cu_a6473388_34636ignoreE
	.align		8
        /*0028*/ 	.dword	_ZN65_INTERNAL_6b7772f6_29_flash_fwd_hdim64_e4m3_sm90_cu_a6473388_34634cuda3std3__419piecewise_constructE
	.align		8
        /*0030*/ 	.dword	_ZN65_INTERNAL_6b7772f6_29_flash_fwd_hdim64_e4m3_sm90_cu_a6473388_34634cuda3std3__48in_placeE
	.align		8
        /*0038*/ 	.dword	_ZN65_INTERNAL_6b7772f6_29_flash_fwd_hdim64_e4m3_sm90_cu_a6473388_34634cuda3std6ranges3__45__cpo4swapE
	.align		8
        /*0040*/ 	.dword	_ZN65_INTERNAL_6b7772f6_29_flash_fwd_hdim64_e4m3_sm90_cu_a6473388_34634cuda3std6ranges3__45__cpo9iter_moveE
	.align		8
        /*0048*/ 	.dword	_ZN65_INTERNAL_6b7772f6_29_flash_fwd_hdim64_e4m3_sm90_cu_a6473388_34634cute7productE
	.align		8
        /*0050*/ 	.dword	_ZN65_INTERNAL_6b7772f6_29_flash_fwd_hdim64_e4m3_sm90_cu_a6473388_34634cute1_E


//--------------------- .text._ZN7cutlass13device_kernelIN5flash11enable_sm90INS1_16FlashAttnFwdSm90INS1_25CollectiveMainloopFwdSm90ILi2EN4cute5tupleIJNS5_1CILi1EEES8_S8_EEENS6_IJNS7_ILi192EEENS7_ILi160EEENS7_ILi64EEEEEELi64ENS_12float_e4m3_tEfNS_4arch4Sm90ELb0ELb0ELb0ELb0ELb0ELb0ELb0ELb1ELb1ELb0ELb0ELb0EEENS1_21CollectiveEpilogueFwdINS6_IJSA_SC_SB_EEES9_NS_10bfloat16_tESG_Li384ELb0ELb0ELb0ELb1EEENS1_29StaticPersistentTileSchedulerILb0EEEEEEEEEvNT_6ParamsE --------------------------
	.section	.text._ZN7cutlass13device_kernelIN5flash11enable_sm90INS1_16FlashAttnFwdSm90INS1_25CollectiveMainloopFwdSm90ILi2EN4cute5tupleIJNS5_1CILi1EEES8_S8_EEENS6_IJNS7_ILi192EEENS7_ILi160EEENS7_ILi64EEEEEELi64ENS_12float_e4m3_tEfNS_4arch4Sm90ELb0ELb0ELb0ELb0ELb0ELb0ELb0ELb1ELb1ELb0ELb0ELb0EEENS1_21CollectiveEpilogueFwdINS6_IJSA_SC_SB_EEES9_NS_10bfloat16_tESG_Li384ELb0ELb0ELb0ELb1EEENS1_29StaticPersistentTileSchedulerILb0EEEEEEEEEvNT_6ParamsE,"ax",@progbits
	.align	128
.text._ZN7cutlass13device_kernelIN5flash11enable_sm90INS1_16FlashAttnFwdSm90INS1_25CollectiveMainloopFwdSm90ILi2EN4cute5tupleIJNS5_1CILi1EEES8_S8_EEENS6_IJNS7_ILi192EEENS7_ILi160EEENS7_ILi64EEEEEELi64ENS_12float_e4m3_tEfNS_4arch4Sm90ELb0ELb0ELb0ELb0ELb0ELb0ELb0ELb1ELb1ELb0ELb0ELb0EEENS1_21CollectiveEpilogueFwdINS6_IJSA_SC_SB_EEES9_NS_10bfloat16_tESG_Li384ELb0ELb0ELb0ELb1EEENS1_29StaticPersistentTileSchedulerILb0EEEEEEEEEvNT_6ParamsE:
        .type           _ZN7cutlass13device_kernelIN5flash11enable_sm90INS1_16FlashAttnFwdSm90INS1_25CollectiveMainloopFwdSm90ILi2EN4cute5tupleIJNS5_1CILi1EEES8_S8_EEENS6_IJNS7_ILi192EEENS7_ILi160EEENS7_ILi64EEEEEELi64ENS_12float_e4m3_tEfNS_4arch4Sm90ELb0ELb0ELb0ELb0ELb0ELb0ELb0ELb1ELb1ELb0ELb0ELb0EEENS1_21CollectiveEpilogueFwdINS6_IJSA_SC_SB_EEES9_NS_10bfloat16_tESG_Li384ELb0ELb0ELb0ELb1EEENS1_29StaticPersistentTileSchedulerILb0EEEEEEEEEvNT_6ParamsE,@function
        .size           _ZN7cutlass13device_kernelIN5flash11enable_sm90INS1_16FlashAttnFwdSm90INS1_25CollectiveMainloopFwdSm90ILi2EN4cute5tupleIJNS5_1CILi1EEES8_S8_EEENS6_IJNS7_ILi192EEENS7_ILi160EEENS7_ILi64EEEEEELi64ENS_12float_e4m3_tEfNS_4arch4Sm90ELb0ELb0ELb0ELb0ELb0ELb0ELb0ELb1ELb1ELb0ELb0ELb0EEENS1_21CollectiveEpilogueFwdINS6_IJSA_SC_SB_EEES9_NS_10bfloat16_tESG_Li384ELb0ELb0ELb0ELb1EEENS1_29StaticPersistentTileSchedulerILb0EEEEEEEEEvNT_6ParamsE,(.L_x_9 - _ZN7cutlass13device_kernelIN5flash11enable_sm90INS1_16FlashAttnFwdSm90INS1_25CollectiveMainloopFwdSm90ILi2EN4cute5tupleIJNS5_1CILi1EEES8_S8_EEENS6_IJNS7_ILi192EEENS7_ILi160EEENS7_ILi64EEEEEELi64ENS_12float_e4m3_tEfNS_4arch4Sm90ELb0ELb0ELb0ELb0ELb0ELb0ELb0ELb1ELb1ELb0ELb0ELb0EEENS1_21CollectiveEpilogueFwdINS6_IJSA_SC_SB_EEES9_NS_10bfloat16_tESG_Li384ELb0ELb0ELb0ELb1EEENS1_29StaticPersistentTileSchedulerILb0EEEEEEEEEvNT_6ParamsE)
        .other          _ZN7cutlass13device_kernelIN5flash11enable_sm90INS1_16FlashAttnFwdSm90INS1_25CollectiveMainloopFwdSm90ILi2EN4cute5tupleIJNS5_1CILi1EEES8_S8_EEENS6_IJNS7_ILi192EEENS7_ILi160EEENS7_ILi64EEEEEELi64ENS_12float_e4m3_tEfNS_4arch4Sm90ELb0ELb0ELb0ELb0ELb0ELb0ELb0ELb1ELb1ELb0ELb0ELb0EEENS1_21CollectiveEpilogueFwdINS6_IJSA_SC_SB_EEES9_NS_10bfloat16_tESG_Li384ELb0ELb0ELb0ELb1EEENS1_29StaticPersistentTileSchedulerILb0EEEEEEEEEvNT_6ParamsE,@"STO_CUDA_ENTRY STV_DEFAULT"
_ZN7cutlass13device_kernelIN5flash11enable_sm90INS1_16FlashAttnFwdSm90INS1_25CollectiveMainloopFwdSm90ILi2EN4cute5tupleIJNS5_1CILi1EEES8_S8_EEENS6_IJNS7_ILi192EEENS7_ILi160EEENS7_ILi64EEEEEELi64ENS_12float_e4m3_tEfNS_4arch4Sm90ELb0ELb0ELb0ELb0ELb0ELb0ELb0ELb1ELb1ELb0ELb0ELb0EEENS1_21CollectiveEpilogueFwdINS6_IJSA_SC_SB_EEES9_NS_10bfloat16_tESG_Li384ELb0ELb0ELb0ELb1EEENS1_29StaticPersistentTileSchedulerILb0EEEEEEEEEvNT_6ParamsE:
[----:B------:R-:W-:Y:S01]  /*0000*/  LDC R1, c[0x0][0x37c] ;  /* 0x0000df00ff017b82 */ /* 0x000fe20000000800 */
[----:B------:R-:W-:Y:S05]  /*0010*/  EXIT ;  /* 0x000000000000794d */ /* 0x000fea0003800000 */
.L_x_0:
[----:B------:R-:W-:-:S00]  /*0020*/  BRA `(.L_x_0) ;  /* 0xfffffffc00fc7947 */ /* 0x000fc0000383ffff */
[----:B------:R-:W-:-:S00]  /*0030*/  NOP ;  /* 0x0000000000007918 */ /* 0x000fc00000000000 */
        /* <DEDUP_REMOVED lines=12> */
.L_x_9:


//--------------------- .text._ZN7cutlass13device_kernelIN5flash11enable_sm90INS1_16FlashAttnFwdSm90INS1_25CollectiveMainloopFwdSm90ILi2EN4cute5tupleIJNS5_1CILi1EEES8_S8_EEENS6_IJNS7_ILi192EEENS7_ILi160EEENS7_ILi64EEEEEELi64ENS_12float_e4m3_tEfNS_4arch4Sm90ELb0ELb0ELb0ELb1ELb0ELb0ELb0ELb1ELb1ELb0ELb0ELb0EEENS1_21CollectiveEpilogueFwdINS6_IJSA_SC_SB_EEES9_NS_10bfloat16_tESG_Li384ELb1ELb0ELb0ELb1EEENS1_36VarlenDynamicPersistentTileSchedulerILi192ELi160ELi384ELi128ELb0ELb0ELb1ELb0ELb1ELb1EEEEEEEEEvNT_6ParamsE --------------------------
	.section	.text._ZN7cutlass13device_kernelIN5flash11enable_sm90INS1_16FlashAttnFwdSm90INS1_25CollectiveMainloopFwdSm90ILi2EN4cute5tupleIJNS5_1CILi1EEES8_S8_EEENS6_IJNS7_ILi192EEENS7_ILi160EEENS7_ILi64EEEEEELi64ENS_12float_e4m3_tEfNS_4arch4Sm90ELb0ELb0ELb0ELb1ELb0ELb0ELb0ELb1ELb1ELb0ELb0ELb0EEENS1_21CollectiveEpilogueFwdINS6_IJSA_SC_SB_EEES9_NS_10bfloat16_tESG_Li384ELb1ELb0ELb0ELb1EEENS1_36VarlenDynamicPersistentTileSchedulerILi192ELi160ELi384ELi128ELb0ELb0ELb1ELb0ELb1ELb1EEEEEEEEEvNT_6ParamsE,"ax",@progbits
	.align	128
.text._ZN7cutlass13device_kernelIN5flash11enable_sm90INS1_16FlashAttnFwdSm90INS1_25CollectiveMainloopFwdSm90ILi2EN4cute5tupleIJNS5_1CILi1EEES8_S8_EEENS6_IJNS7_ILi192EEENS7_ILi160EEENS7_ILi64EEEEEELi64ENS_12float_e4m3_tEfNS_4arch4Sm90ELb0ELb0ELb0ELb1ELb0ELb0ELb0ELb1ELb1ELb0ELb0ELb0EEENS1_21CollectiveEpilogueFwdINS6_IJSA_SC_SB_EEES9_NS_10bfloat16_tESG_Li384ELb1ELb0ELb0ELb1EEENS1_36VarlenDynamicPersistentTileSchedulerILi192ELi160ELi384ELi128ELb0ELb0ELb1ELb0ELb1ELb1EEEEEEEEEvNT_6ParamsE:
        .type           _ZN7cutlass13device_kernelIN5flash11enable_sm90INS1_16FlashAttnFwdSm90INS1_25CollectiveMainloopFwdSm90ILi2EN4cute5tupleIJNS5_1CILi1EEES8_S8_EEENS6_IJNS7_ILi192EEENS7_ILi160EEENS7_ILi64EEEEEELi64ENS_12float_e4m3_tEfNS_4arch4Sm90ELb0ELb0ELb0ELb1ELb0ELb0ELb0ELb1ELb1ELb0ELb0ELb0EEENS1_21CollectiveEpilogueFwdINS6_IJSA_SC_SB_EEES9_NS_10bfloat16_tESG_Li384ELb1ELb0ELb0ELb1EEENS1_36VarlenDynamicPersistentTileSchedulerILi192ELi160ELi384ELi128ELb0ELb0ELb1ELb0ELb1ELb1EEEEEEEEEvNT_6ParamsE,@function
        .size           _ZN7cutlass13device_kernelIN5flash11enable_sm90INS1_16FlashAttnFwdSm90INS1_25CollectiveMainloopFwdSm90ILi2EN4cute5tupleIJNS5_1CILi1EEES8_S8_EEENS6_IJNS7_ILi192EEENS7_ILi160EEENS7_ILi64EEEEEELi64ENS_12float_e4m3_tEfNS_4arch4Sm90ELb0ELb0ELb0ELb1ELb0ELb0ELb0ELb1ELb1ELb0ELb0ELb0EEENS1_21CollectiveEpilogueFwdINS6_IJSA_SC_SB_EEES9_NS_10bfloat16_tESG_Li384ELb1ELb0ELb0ELb1EEENS1_36VarlenDynamicPersistentTileSchedulerILi192ELi160ELi384ELi128ELb0ELb0ELb1ELb0ELb1ELb1EEEEEEEEEvNT_6ParamsE,(.L_x_10 - _ZN7cutlass13device_kernelIN5flash11enable_sm90INS1_16FlashAttnFwdSm90INS1_25CollectiveMainloopFwdSm90ILi2EN4cute5tupleIJNS5_1CILi1EEES8_S8_EEENS6_IJNS7_ILi192EEENS7_ILi160EEENS7_ILi64EEEEEELi64ENS_12float_e4m3_tEfNS_4arch4Sm90ELb0ELb0ELb0ELb1ELb0ELb0ELb0ELb1ELb1ELb0ELb0ELb0EEENS1_21CollectiveEpilogueFwdINS6_IJSA_SC_SB_EEES9_NS_10bfloat16_tESG_Li384ELb1ELb0ELb0ELb1EEENS1_36VarlenDynamicPersistentTileSchedulerILi192ELi160ELi384ELi128ELb0ELb0ELb1ELb0ELb1ELb1EEEEEEEEEvNT_6ParamsE)
        .other          _ZN7cutlass13device_kernelIN5flash11enable_sm90INS1_16FlashAttnFwdSm90INS1_25CollectiveMainloopFwdSm90ILi2EN4cute5tupleIJNS5_1CILi1EEES8_S8_EEENS6_IJNS7_ILi192EEENS7_ILi160EEENS7_ILi64EEEEEELi64ENS_12float_e4m3_tEfNS_4arch4Sm90ELb0ELb0ELb0ELb1ELb0ELb0ELb0ELb1ELb1ELb0ELb0ELb0EEENS1_21CollectiveEpilogueFwdINS6_IJSA_SC_SB_EEES9_NS_10bfloat16_tESG_Li384ELb1ELb0ELb0ELb1EEENS1_36VarlenDynamicPersistentTileSchedulerILi192ELi160ELi384ELi128ELb0ELb0ELb1ELb0ELb1ELb1EEEEEEEEEvNT_6ParamsE,@"STO_CUDA_ENTRY STV_DEFAULT"
_ZN7cutlass13device_kernelIN5flash11enable_sm90INS1_16FlashAttnFwdSm90INS1_25CollectiveMainloopFwdSm90ILi2EN4cute5tupleIJNS5_1CILi1EEES8_S8_EEENS6_IJNS7_ILi192EEENS7_ILi160EEENS7_ILi64EEEEEELi64ENS_12float_e4m3_tEfNS_4arch4Sm90ELb0ELb0ELb0ELb1ELb0ELb0ELb0ELb1ELb1ELb0ELb0ELb0EEENS1_21CollectiveEpilogueFwdINS6_IJSA_SC_SB_EEES9_NS_10bfloat16_tESG_Li384ELb1ELb0ELb0ELb1EEENS1_36VarlenDynamicPersistentTileSchedulerILi192ELi160ELi384ELi128ELb0ELb0ELb1ELb0ELb1ELb1EEEEEEEEEvNT_6ParamsE:
[----:B------:R-:W-:Y:S01]  /*0000*/  LDC R1, c[0x0][0x37c] ;  /* 0x0000df00ff017b82 */ /* 0x000fe20000000800 */
[----:B------:R-:W-:Y:S05]  /*0010*/  EXIT ;  /* 0x000000000000794d */ /* 0x000fea0003800000 */
.L_x_1:
        /* <DEDUP_REMOVED lines=14> */
.L_x_10:


//--------------------- .text._ZN7cutlass13device_kernelIN5flash11enable_sm90INS1_16FlashAttnFwdSm90INS1_25CollectiveMainloopFwdSm90ILi2EN4cute5tupleIJNS5_1CILi1EEES8_S8_EEENS6_IJNS7_ILi192EEENS7_ILi160EEENS7_ILi64EEEEEELi64ENS_12float_e4m3_tEfNS_4arch4Sm90ELb0ELb0ELb0ELb1ELb0ELb1ELb0ELb1ELb1ELb0ELb0ELb0EEENS1_21CollectiveEpilogueFwdINS6_IJSA_SC_SB_EEES9_NS_10bfloat16_tESG_Li384ELb1ELb0ELb0ELb1EEENS1_36VarlenDynamicPersistentTileSchedulerILi192ELi160ELi384ELi128ELb0ELb0ELb1ELb0ELb1ELb1EEEEEEEEEvNT_6ParamsE --------------------------
	.section	.text._ZN7cutlass13device_kernelIN5flash11enable_sm90INS1_16FlashAttnFwdSm90INS1_25CollectiveMainloopFwdSm90ILi2EN4cute5tupleIJNS5_1CILi1EEES8_S8_EEENS6_IJNS7_ILi192EEENS7_ILi160EEENS7_ILi64EEEEEELi64ENS_12float_e4m3_tEfNS_4arch4Sm90ELb0ELb0ELb0ELb1ELb0ELb1ELb0ELb1ELb1ELb0ELb0ELb0EEENS1_21CollectiveEpilogueFwdINS6_IJSA_SC_SB_EEES9_NS_10bfloat16_tESG_Li384ELb1ELb0ELb0ELb1EEENS1_36VarlenDynamicPersistentTileSchedulerILi192ELi160ELi384ELi128ELb0ELb0ELb1ELb0ELb1ELb1EEEEEEEEEvNT_6ParamsE,"ax",@progbits
	.align	128
.text._ZN7cutlass13device_kernelIN5flash11enable_sm90INS1_16FlashAttnFwdSm90INS1_25CollectiveMainloopFwdSm90ILi2EN4cute5tupleIJNS5_1CILi1EEES8_S8_EEENS6_IJNS7_ILi192EEENS7_ILi160EEENS7_ILi64EEEEEELi64ENS_12float_e4m3_tEfNS_4arch4Sm90ELb0ELb0ELb0ELb1ELb0ELb1ELb0ELb1ELb1ELb0ELb0ELb0EEENS1_21CollectiveEpilogueFwdINS6_IJSA_SC_SB_EEES9_NS_10bfloat16_tESG_Li384ELb1ELb0ELb0ELb1EEENS1_36VarlenDynamicPersistentTileSchedulerILi192ELi160ELi384ELi128ELb0ELb0ELb1ELb0ELb1ELb1EEEEEEEEEvNT_6ParamsE:
        .type           _ZN7cutlass13device_kernelIN5flash11enable_sm90INS1_16FlashAttnFwdSm90INS1_25CollectiveMainloopFwdSm90ILi2EN4cute5tupleIJNS5_1CILi1EEES8_S8_EEENS6_IJNS7_ILi192EEENS7_ILi160EEENS7_ILi64EEEEEELi64ENS_12float_e4m3_tEfNS_4arch4Sm90ELb0ELb0ELb0ELb1ELb0ELb1ELb0ELb1ELb1ELb0ELb0ELb0EEENS1_21CollectiveEpilogueFwdINS6_IJSA_SC_SB_EEES9_NS_10bfloat16_tESG_Li384ELb1ELb0ELb0ELb1EEENS1_36VarlenDynamicPersistentTileSchedulerILi192ELi160ELi384ELi128ELb0ELb0ELb1ELb0ELb1ELb1EEEEEEEEEvNT_6ParamsE,@function
        .size           _ZN7cutlass13device_kernelIN5flash11enable_sm90INS1_16FlashAttnFwdSm90INS1_25CollectiveMainloopFwdSm90ILi2EN4cute5tupleIJNS5_1CILi1EEES8_S8_EEENS6_IJNS7_ILi192EEENS7_ILi160EEENS7_ILi64EEEEEELi64ENS_12float_e4m3_tEfNS_4arch4Sm90ELb0ELb0ELb0ELb1ELb0ELb1ELb0ELb1ELb1ELb0ELb0ELb0EEENS1_21CollectiveEpilogueFwdINS6_IJSA_SC_SB_EEES9_NS_10bfloat16_tESG_Li384ELb1ELb0ELb0ELb1EEENS1_36VarlenDynamicPersistentTileSchedulerILi192ELi160ELi384ELi128ELb0ELb0ELb1ELb0ELb1ELb1EEEEEEEEEvNT_6ParamsE,(.L_x_11 - _ZN7cutlass13device_kernelIN5flash11enable_sm90INS1_16FlashAttnFwdSm90INS1_25CollectiveMainloopFwdSm90ILi2EN4cute5tupleIJNS5_1CILi1EEES8_S8_EEENS6_IJNS7_ILi192EEENS7_ILi160EEENS7_ILi64EEEEEELi64ENS_12float_e4m3_tEfNS_4arch4Sm90ELb0ELb0ELb0ELb1ELb0ELb1ELb0ELb1ELb1ELb0ELb0ELb0EEENS1_21CollectiveEpilogueFwdINS6_IJSA_SC_SB_EEES9_NS_10bfloat16_tESG_Li384ELb1ELb0ELb0ELb1EEENS1_36VarlenDynamicPersistentTileSchedulerILi192ELi160ELi384ELi128ELb0ELb0ELb1ELb0ELb1ELb1EEEEEEEEEvNT_6ParamsE)
        .other          _ZN7cutlass13device_kernelIN5flash11enable_sm90INS1_16FlashAttnFwdSm90INS1_25CollectiveMainloopFwdSm90ILi2EN4cute5tupleIJNS5_1CILi1EEES8_S8_EEENS6_IJNS7_ILi192EEENS7_ILi160EEENS7_ILi64EEEEEELi64ENS_12float_e4m3_tEfNS_4arch4Sm90ELb0ELb0ELb0ELb1ELb0ELb1ELb0ELb1ELb1ELb0ELb0ELb0EEENS1_21CollectiveEpilogueFwdINS6_IJSA_SC_SB_EEES9_NS_10bfloat16_tESG_Li384ELb1ELb0ELb0ELb1EEENS1_36VarlenDynamicPersistentTileSchedulerILi192ELi160ELi384ELi128ELb0ELb0ELb1ELb0ELb1ELb1EEEEEEEEEvNT_6ParamsE,@"STO_CUDA_ENTRY STV_DEFAULT"
_ZN7cutlass13device_kernelIN5flash11enable_sm90INS1_16FlashAttnFwdSm90INS1_25CollectiveMainloopFwdSm90ILi2EN4cute5tupleIJNS5_1CILi1EEES8_S8_EEENS6_IJNS7_ILi192EEENS7_ILi160EEENS7_ILi64EEEEEELi64ENS_12float_e4m3_tEfNS_4arch4Sm90ELb0ELb0ELb0ELb1ELb0ELb1ELb0ELb1ELb1ELb0ELb0ELb0EEENS1_21CollectiveEpilogueFwdINS6_IJSA_SC_SB_EEES9_NS_10bfloat16_tESG_Li384ELb1ELb0ELb0ELb1EEENS1_36VarlenDynamicPersistentTileSchedulerILi192ELi160ELi384ELi128ELb0ELb0ELb1ELb0ELb1ELb1EEEEEEEEEvNT_6ParamsE:
[----:B------:R-:W-:Y:S01]  /*0000*/  LDC R1, c[0x0][0x37c] ;  /* 0x0000df00ff017b82 */ /* 0x000fe20000000800 */
[----:B------:R-:W-:Y:S05]  /*0010*/  EXIT ;  /* 0x000000000000794d */ /* 0x000fea0003800000 */
.L_x_2:
        /* <DEDUP_REMOVED lines=14> */
.L_x_11:


//--------------------- .text._ZN7cutlass13device_kernelIN5flash11enable_sm90INS1_16FlashAttnFwdSm90INS1_25CollectiveMainloopFwdSm90ILi2EN4cute5tupleIJNS5_1CILi1EEES8_S8_EEENS6_IJNS7_ILi192EEENS7_ILi160EEENS7_ILi64EEEEEELi64ENS_12float_e4m3_tEfNS_4arch4Sm90ELb0ELb1ELb0ELb0ELb0ELb0ELb0ELb1ELb1ELb0ELb0ELb0EEENS1_21CollectiveEpilogueFwdINS6_IJSA_SC_SB_EEES9_NS_10bfloat16_tESG_Li384ELb0ELb0ELb0ELb1EEENS1_30DynamicPersistentTileSchedulerILi384ELi128ELb0ELb0ELb1EEEEEEEEEvNT_6ParamsE --------------------------
	.section	.text._ZN7cutlass13device_kernelIN5flash11enable_sm90INS1_16FlashAttnFwdSm90INS1_25CollectiveMainloopFwdSm90ILi2EN4cute5tupleIJNS5_1CILi1EEES8_S8_EEENS6_IJNS7_ILi192EEENS7_ILi160EEENS7_ILi64EEEEEELi64ENS_12float_e4m3_tEfNS_4arch4Sm90ELb0ELb1ELb0ELb0ELb0ELb0ELb0ELb1ELb1ELb0ELb0ELb0EEENS1_21CollectiveEpilogueFwdINS6_IJSA_SC_SB_EEES9_NS_10bfloat16_tESG_Li384ELb0ELb0ELb0ELb1EEENS1_30DynamicPersistentTileSchedulerILi384ELi128ELb0ELb0ELb1EEEEEEEEEvNT_6ParamsE,"ax",@progbits
	.align	128
.text._ZN7cutlass13device_kernelIN5flash11enable_sm90INS1_16FlashAttnFwdSm90INS1_25CollectiveMainloopFwdSm90ILi2EN4cute5tupleIJNS5_1CILi1EEES8_S8_EEENS6_IJNS7_ILi192EEENS7_ILi160EEENS7_ILi64EEEEEELi64ENS_12float_e4m3_tEfNS_4arch4Sm90ELb0ELb1ELb0ELb0ELb0ELb0ELb0ELb1ELb1ELb0ELb0ELb0EEENS1_21CollectiveEpilogueFwdINS6_IJSA_SC_SB_EEES9_NS_10bfloat16_tESG_Li384ELb0ELb0ELb0ELb1EEENS1_30DynamicPersistentTileSchedulerILi384ELi128ELb0ELb0ELb1EEEEEEEEEvNT_6ParamsE:
        .type           _ZN7cutlass13device_kernelIN5flash11enable_sm90INS1_16FlashAttnFwdSm90INS1_25CollectiveMainloopFwdSm90ILi2EN4cute5tupleIJNS5_1CILi1EEES8_S8_EEENS6_IJNS7_ILi192EEENS7_ILi160EEENS7_ILi64EEEEEELi64ENS_12float_e4m3_tEfNS_4arch4Sm90ELb0ELb1ELb0ELb0ELb0ELb0ELb0ELb1ELb1ELb0ELb0ELb0EEENS1_21CollectiveEpilogueFwdINS6_IJSA_SC_SB_EEES9_NS_10bfloat16_tESG_Li384ELb0ELb0ELb0ELb1EEENS1_30DynamicPersistentTileSchedulerILi384ELi128ELb0ELb0ELb1EEEEEEEEEvNT_6ParamsE,@function
        .size           _ZN7cutlass13device_kernelIN5flash11enable_sm90INS1_16FlashAttnFwdSm90INS1_25CollectiveMainloopFwdSm90ILi2EN4cute5tupleIJNS5_1CILi1EEES8_S8_EEENS6_IJNS7_ILi192EEENS7_ILi160EEENS7_ILi64EEEEEELi64ENS_12float_e4m3_tEfNS_4arch4Sm90ELb0ELb1ELb0ELb0ELb0ELb0ELb0ELb1ELb1ELb0ELb0ELb0EEENS1_21CollectiveEpilogueFwdINS6_IJSA_SC_SB_EEES9_NS_10bfloat16_tESG_Li384ELb0ELb0ELb0ELb1EEENS1_30DynamicPersistentTileSchedulerILi384ELi128ELb0ELb0ELb1EEEEEEEEEvNT_6ParamsE,(.L_x_12 - _ZN7cutlass13device_kernelIN5flash11enable_sm90INS1_16FlashAttnFwdSm90INS1_25CollectiveMainloopFwdSm90ILi2EN4cute5tupleIJNS5_1CILi1EEES8_S8_EEENS6_IJNS7_ILi192EEENS7_ILi160EEENS7_ILi64EEEEEELi64ENS_12float_e4m3_tEfNS_4arch4Sm90ELb0ELb1ELb0ELb0ELb0ELb0ELb0ELb1ELb1ELb0ELb0ELb0EEENS1_21CollectiveEpilogueFwdINS6_IJSA_SC_SB_EEES9_NS_10bfloat16_tESG_Li384ELb0ELb0ELb0ELb1EEENS1_30DynamicPersistentTileSchedulerILi384ELi128ELb0ELb0ELb1EEEEEEEEEvNT_6ParamsE)
        .other          _ZN7cutlass13device_kernelIN5flash11enable_sm90INS1_16FlashAttnFwdSm90INS1_25CollectiveMainloopFwdSm90ILi2EN4cute5tupleIJNS5_1CILi1EEES8_S8_EEENS6_IJNS7_ILi192EEENS7_ILi160EEENS7_ILi64EEEEEELi64ENS_12float_e4m3_tEfNS_4arch4Sm90ELb0ELb1ELb0ELb0ELb0ELb0ELb0ELb1ELb1ELb0ELb0ELb0EEENS1_21CollectiveEpilogueFwdINS6_IJSA_SC_SB_EEES9_NS_10bfloat16_tESG_Li384ELb0ELb0ELb0ELb1EEENS1_30DynamicPersistentTileSchedulerILi384ELi128ELb0ELb0ELb1EEEEEEEEEvNT_6ParamsE,@"STO_CUDA_ENTRY STV_DEFAULT"
_ZN7cutlass13device_kernelIN5flash11enable_sm90INS1_16FlashAttnFwdSm90INS1_25CollectiveMainloopFwdSm90ILi2EN4cute5tupleIJNS5_1CILi1EEES8_S8_EEENS6_IJNS7_ILi192EEENS7_ILi160EEENS7_ILi64EEEEEELi64ENS_12float_e4m3_tEfNS_4arch4Sm90ELb0ELb1ELb0ELb0ELb0ELb0ELb0ELb1ELb1ELb0ELb0ELb0EEENS1_21CollectiveEpilogueFwdINS6_IJSA_SC_SB_EEES9_NS_10bfloat16_tESG_Li384ELb0ELb0ELb0ELb1EEENS1_30DynamicPersistentTileSchedulerILi384ELi128ELb0ELb0ELb1EEEEEEEEEvNT_6ParamsE:
[----:B------:R-:W-:Y:S01]  /*0000*/  LDC R1, c[0x0][0x37c] ;  /* 0x0000df00ff017b82 */ /* 0x000fe20000000800 */
[----:B------:R-:W-:Y:S05]  /*0010*/  EXIT ;  /* 0x000000000000794d */ /* 0x000fea0003800000 */
.L_x_3:
        /* <DEDUP_REMOVED lines=14> */
.L_x_12:


//--------------------- .text._ZN7cutlass13device_kernelIN5flash11enable_sm90INS1_16FlashAttnFwdSm90INS1_25CollectiveMainloopFwdSm90ILi2EN4cute5tupleIJNS5_1CILi1EEES8_S8_EEENS6_IJNS7_ILi192EEENS7_ILi160EEENS7_ILi64EEEEEELi64ENS_12float_e4m3_tEfNS_4arch4Sm90ELb0ELb1ELb0ELb1ELb0ELb0ELb0ELb1ELb1ELb0ELb0ELb0EEENS1_21CollectiveEpilogueFwdINS6_IJSA_SC_SB_EEES9_NS_10bfloat16_tESG_Li384ELb1ELb0ELb0ELb1EEENS1_36VarlenDynamicPersistentTileSchedulerILi192ELi160ELi384ELi128ELb0ELb0ELb1ELb1ELb0ELb1EEEEEEEEEvNT_6ParamsE --------------------------
	.section	.text._ZN7cutlass13device_kernelIN5flash11enable_sm90INS1_16FlashAttnFwdSm90INS1_25CollectiveMainloopFwdSm90ILi2EN4cute5tupleIJNS5_1CILi1EEES8_S8_EEENS6_IJNS7_ILi192EEENS7_ILi160EEENS7_ILi64EEEEEELi64ENS_12float_e4m3_tEfNS_4arch4Sm90ELb0ELb1ELb0ELb1ELb0ELb0ELb0ELb1ELb1ELb0ELb0ELb0EEENS1_21CollectiveEpilogueFwdINS6_IJSA_SC_SB_EEES9_NS_10bfloat16_tESG_Li384ELb1ELb0ELb0ELb1EEENS1_36VarlenDynamicPersistentTileSchedulerILi192ELi160ELi384ELi128ELb0ELb0ELb1ELb1ELb0ELb1EEEEEEEEEvNT_6ParamsE,"ax",@progbits
	.align	128
.text._ZN7cutlass13device_kernelIN5flash11enable_sm90INS1_16FlashAttnFwdSm90INS1_25CollectiveMainloopFwdSm90ILi2EN4cute5tupleIJNS5_1CILi1EEES8_S8_EEENS6_IJNS7_ILi192EEENS7_ILi160EEENS7_ILi64EEEEEELi64ENS_12float_e4m3_tEfNS_4arch4Sm90ELb0ELb1ELb0ELb1ELb0ELb0ELb0ELb1ELb1ELb0ELb0ELb0EEENS1_21CollectiveEpilogueFwdINS6_IJSA_SC_SB_EEES9_NS_10bfloat16_tESG_Li384ELb1ELb0ELb0ELb1EEENS1_36VarlenDynamicPersistentTileSchedulerILi192ELi160ELi384ELi128ELb0ELb0ELb1ELb1ELb0ELb1EEEEEEEEEvNT_6ParamsE:
        .type           _ZN7cutlass13device_kernelIN5flash11enable_sm90INS1_16FlashAttnFwdSm90INS1_25CollectiveMainloopFwdSm90ILi2EN4cute5tupleIJNS5_1CILi1EEES8_S8_EEENS6_IJNS7_ILi192EEENS7_ILi160EEENS7_ILi64EEEEEELi64ENS_12float_e4m3_tEfNS_4arch4Sm90ELb0ELb1ELb0ELb1ELb0ELb0ELb0ELb1ELb1ELb0ELb0ELb0EEENS1_21CollectiveEpilogueFwdINS6_IJSA_SC_SB_EEES9_NS_10bfloat16_tESG_Li384ELb1ELb0ELb0ELb1EEENS1_36VarlenDynamicPersistentTileSchedulerILi192ELi160ELi384ELi128ELb0ELb0ELb1ELb1ELb0ELb1EEEEEEEEEvNT_6ParamsE,@function
        .size           _ZN7cutlass13device_kernelIN5flash11enable_sm90INS1_16FlashAttnFwdSm90INS1_25CollectiveMainloopFwdSm90ILi2EN4cute5tupleIJNS5_1CILi1EEES8_S8_EEENS6_IJNS7_ILi192EEENS7_ILi160EEENS7_ILi64EEEEEELi64ENS_12float_e4m3_tEfNS_4arch4Sm90ELb0ELb1ELb0ELb1ELb0ELb0ELb0ELb1ELb1ELb0ELb0ELb0EEENS1_21CollectiveEpilogueFwdINS6_IJSA_SC_SB_EEES9_NS_10bfloat16_tESG_Li384ELb1ELb0ELb0ELb1EEENS1_36VarlenDynamicPersistentTileSchedulerILi192ELi160ELi384ELi128ELb0ELb0ELb1ELb1ELb0ELb1EEEEEEEEEvNT_6ParamsE,(.L_x_13 - _ZN7cutlass13device_kernelIN5flash11enable_sm90INS1_16FlashAttnFwdSm90INS1_25CollectiveMainloopFwdSm90ILi2EN4cute5tupleIJNS5_1CILi1EEES8_S8_EEENS6_IJNS7_ILi192EEENS7_ILi160EEENS7_ILi64EEEEEELi64ENS_12float_e4m3_tEfNS_4arch4Sm90ELb0ELb1ELb0ELb1ELb0ELb0ELb0ELb1ELb1ELb0ELb0ELb0EEENS1_21CollectiveEpilogueFwdINS6_IJSA_SC_SB_EEES9_NS_10bfloat16_tESG_Li384ELb1ELb0ELb0ELb1EEENS1_36VarlenDynamicPersistentTileSchedulerILi192ELi160ELi384ELi128ELb0ELb0ELb1ELb1ELb0ELb1EEEEEEEEEvNT_6ParamsE)
        .other          _ZN7cutlass13device_kernelIN5flash11enable_sm90INS1_16FlashAttnFwdSm90INS1_25CollectiveMainloopFwdSm90ILi2EN4cute5tupleIJNS5_1CILi1EEES8_S8_EEENS6_IJNS7_ILi192EEENS7_ILi160EEENS7_ILi64EEEEEELi64ENS_12float_e4m3_tEfNS_4arch4Sm90ELb0ELb1ELb0ELb1ELb0ELb0ELb0ELb1ELb1ELb0ELb0ELb0EEENS1_21CollectiveEpilogueFwdINS6_IJSA_SC_SB_EEES9_NS_10bfloat16_tESG_Li384ELb1ELb0ELb0ELb1EEENS1_36VarlenDynamicPersistentTileSchedulerILi192ELi160ELi384ELi128ELb0ELb0ELb1ELb1ELb0ELb1EEEEEEEEEvNT_6ParamsE,@"STO_CUDA_ENTRY STV_DEFAULT"
_ZN7cutlass13device_kernelIN5flash11enable_sm90INS1_16FlashAttnFwdSm90INS1_25CollectiveMainloopFwdSm90ILi2EN4cute5tupleIJNS5_1CILi1EEES8_S8_EEENS6_IJNS7_ILi192EEENS7_ILi160EEENS7_ILi64EEEEEELi64ENS_12float_e4m3_tEfNS_4arch4Sm90ELb0ELb1ELb0ELb1ELb0ELb0ELb0ELb1ELb1ELb0ELb0ELb0EEENS1_21CollectiveEpilogueFwdINS6_IJSA_SC_SB_EEES9_NS_10bfloat16_tESG_Li384ELb1ELb0ELb0ELb1EEENS1_36VarlenDynamicPersistentTileSchedulerILi192ELi160ELi384ELi128ELb0ELb0ELb1ELb1ELb0ELb1EEEEEEEEEvNT_6ParamsE:
[----:B------:R-:W-:Y:S01]  /*0000*/  LDC R1, c[0x0][0x37c] ;  /* 0x0000df00ff017b82 */ /* 0x000fe20000000800 */
[----:B------:R-:W-:Y:S05]  /*0010*/  EXIT ;  /* 0x000000000000794d */ /* 0x000fea0003800000 */
.L_x_4:
        /* <DEDUP_REMOVED lines=14> */
.L_x_13:


//--------------------- .text._ZN7cutlass13device_kernelIN5flash11enable_sm90INS1_16FlashAttnFwdSm90INS1_25CollectiveMainloopFwdSm90ILi2EN4cute5tupleIJNS5_1CILi1EEES8_S8_EEENS6_IJNS7_ILi192EEENS7_ILi160EEENS7_ILi64EEEEEELi64ENS_12float_e4m3_tEfNS_4arch4Sm90ELb0ELb1ELb0ELb1ELb0ELb1ELb0ELb1ELb1ELb0ELb0ELb0EEENS1_21CollectiveEpilogueFwdINS6_IJSA_SC_SB_EEES9_NS_10bfloat16_tESG_Li384ELb1ELb0ELb0ELb1EEENS1_36VarlenDynamicPersistentTileSchedulerILi192ELi160ELi384ELi128ELb0ELb0ELb1ELb1ELb0ELb1EEEEEEEEEvNT_6ParamsE --------------------------
	.section	.text._ZN7cutlass13device_kernelIN5flash11enable_sm90INS1_16FlashAttnFwdSm90INS1_25CollectiveMainloopFwdSm90ILi2EN4cute5tupleIJNS5_1CILi1EEES8_S8_EEENS6_IJNS7_ILi192EEENS7_ILi160EEENS7_ILi64EEEEEELi64ENS_12float_e4m3_tEfNS_4arch4Sm90ELb0ELb1ELb0ELb1ELb0ELb1ELb0ELb1ELb1ELb0ELb0ELb0EEENS1_21CollectiveEpilogueFwdINS6_IJSA_SC_SB_EEES9_NS_10bfloat16_tESG_Li384ELb1ELb0ELb0ELb1EEENS1_36VarlenDynamicPersistentTileSchedulerILi192ELi160ELi384ELi128ELb0ELb0ELb1ELb1ELb0ELb1EEEEEEEEEvNT_6ParamsE,"ax",@progbits
	.align	128
.text._ZN7cutlass13device_kernelIN5flash11enable_sm90INS1_16FlashAttnFwdSm90INS1_25CollectiveMainloopFwdSm90ILi2EN4cute5tupleIJNS5_1CILi1EEES8_S8_EEENS6_IJNS7_ILi192EEENS7_ILi160EEENS7_ILi64EEEEEELi64ENS_12float_e4m3_tEfNS_4arch4Sm90ELb0ELb1ELb0ELb1ELb0ELb1ELb0ELb1ELb1ELb0ELb0ELb0EEENS1_21CollectiveEpilogueFwdINS6_IJSA_SC_SB_EEES9_NS_10bfloat16_tESG_Li384ELb1ELb0ELb0ELb1EEENS1_36VarlenDynamicPersistentTileSchedulerILi192ELi160ELi384ELi128ELb0ELb0ELb1ELb1ELb0ELb1EEEEEEEEEvNT_6ParamsE:
        .type           _ZN7cutlass13device_kernelIN5flash11enable_sm90INS1_16FlashAttnFwdSm90INS1_25CollectiveMainloopFwdSm90ILi2EN4cute5tupleIJNS5_1CILi1EEES8_S8_EEENS6_IJNS7_ILi192EEENS7_ILi160EEENS7_ILi64EEEEEELi64ENS_12float_e4m3_tEfNS_4arch4Sm90ELb0ELb1ELb0ELb1ELb0ELb1ELb0ELb1ELb1ELb0ELb0ELb0EEENS1_21CollectiveEpilogueFwdINS6_IJSA_SC_SB_EEES9_NS_10bfloat16_tESG_Li384ELb1ELb0ELb0ELb1EEENS1_36VarlenDynamicPersistentTileSchedulerILi192ELi160ELi384ELi128ELb0ELb0ELb1ELb1ELb0ELb1EEEEEEEEEvNT_6ParamsE,@function
        .size           _ZN7cutlass13device_kernelIN5flash11enable_sm90INS1_16FlashAttnFwdSm90INS1_25CollectiveMainloopFwdSm90ILi2EN4cute5tupleIJNS5_1CILi1EEES8_S8_EEENS6_IJNS7_ILi192EEENS7_ILi160EEENS7_ILi64EEEEEELi64ENS_12float_e4m3_tEfNS_4arch4Sm90ELb0ELb1ELb0ELb1ELb0ELb1ELb0ELb1ELb1ELb0ELb0ELb0EEENS1_21CollectiveEpilogueFwdINS6_IJSA_SC_SB_EEES9_NS_10bfloat16_tESG_Li384ELb1ELb0ELb0ELb1EEENS1_36VarlenDynamicPersistentTileSchedulerILi192ELi160ELi384ELi128ELb0ELb0ELb1ELb1ELb0ELb1EEEEEEEEEvNT_6ParamsE,(.L_x_14 - _ZN7cutlass13device_kernelIN5flash11enable_sm90INS1_16FlashAttnFwdSm90INS1_25CollectiveMainloopFwdSm90ILi2EN4cute5tupleIJNS5_1CILi1EEES8_S8_EEENS6_IJNS7_ILi192EEENS7_ILi160EEENS7_ILi64EEEEEELi64ENS_12float_e4m3_tEfNS_4arch4Sm90ELb0ELb1ELb0ELb1ELb0ELb1ELb0ELb1ELb1ELb0ELb0ELb0EEENS1_21CollectiveEpilogueFwdINS6_IJSA_SC_SB_EEES9_NS_10bfloat16_tESG_Li384ELb1ELb0ELb0ELb1EEENS1_36VarlenDynamicPersistentTileSchedulerILi192ELi160ELi384ELi128ELb0ELb0ELb1ELb1ELb0ELb1EEEEEEEEEvNT_6ParamsE)
        .other          _ZN7cutlass13device_kernelIN5flash11enable_sm90INS1_16FlashAttnFwdSm90INS1_25CollectiveMainloopFwdSm90ILi2EN4cute5tupleIJNS5_1CILi1EEES8_S8_EEENS6_IJNS7_ILi192EEENS7_ILi160EEENS7_ILi64EEEEEELi64ENS_12float_e4m3_tEfNS_4arch4Sm90ELb0ELb1ELb0ELb1ELb0ELb1ELb0ELb1ELb1ELb0ELb0ELb0EEENS1_21CollectiveEpilogueFwdINS6_IJSA_SC_SB_EEES9_NS_10bfloat16_tESG_Li384ELb1ELb0ELb0ELb1EEENS1_36VarlenDynamicPersistentTileSchedulerILi192ELi160ELi384ELi128ELb0ELb0ELb1ELb1ELb0ELb1EEEEEEEEEvNT_6ParamsE,@"STO_CUDA_ENTRY STV_DEFAULT"
_ZN7cutlass13device_kernelIN5flash11enable_sm90INS1_16FlashAttnFwdSm90INS1_25CollectiveMainloopFwdSm90ILi2EN4cute5tupleIJNS5_1CILi1EEES8_S8_EEENS6_IJNS7_ILi192EEENS7_ILi160EEENS7_ILi64EEEEEELi64ENS_12float_e4m3_tEfNS_4arch4Sm90ELb0ELb1ELb0ELb1ELb0ELb1ELb0ELb1ELb1ELb0ELb0ELb0EEENS1_21CollectiveEpilogueFwdINS6_IJSA_SC_SB_EEES9_NS_10bfloat16_tESG_Li384ELb1ELb0ELb0ELb1EEENS1_36VarlenDynamicPersistentTileSchedulerILi192ELi160ELi384ELi128ELb0ELb0ELb1ELb1ELb0ELb1EEEEEEEEEvNT_6ParamsE:
[----:B------:R-:W-:Y:S01]  /*0000*/  LDC R1, c[0x0][0x37c] ;  /* 0x0000df00ff017b82 */ /* 0x000fe20000000800 */
[----:B------:R-:W-:Y:S05]  /*0010*/  EXIT ;  /* 0x000000000000794d */ /* 0x000fea0003800000 */
.L_x_5:
        /* <DEDUP_REMOVED lines=14> */
.L_x_14:


//--------------------- .text._ZN7cutlass13device_kernelIN5flash11enable_sm90INS1_16FlashAttnFwdSm90INS1_25CollectiveMainloopFwdSm90ILi2EN4cute5tupleIJNS5_1CILi1EEES8_S8_EEENS6_IJNS7_ILi192EEENS7_ILi160EEENS7_ILi64EEEEEELi64ENS_12float_e4m3_tEfNS_4arch4Sm90ELb1ELb0ELb0ELb0ELb0ELb0ELb0ELb1ELb1ELb0ELb0ELb0EEENS1_21CollectiveEpilogueFwdINS6_IJSA_SC_SB_EEES9_NS_10bfloat16_tESG_Li384ELb0ELb0ELb0ELb1EEENS1_30DynamicPersistentTileSchedulerILi384ELi128ELb0ELb0ELb1EEEEEEEEEvNT_6ParamsE --------------------------
	.section	.text._ZN7cutlass13device_kernelIN5flash11enable_sm90INS1_16FlashAttnFwdSm90INS1_25CollectiveMainloopFwdSm90ILi2EN4cute5tupleIJNS5_1CILi1EEES8_S8_EEENS6_IJNS7_ILi192EEENS7_ILi160EEENS7_ILi64EEEEEELi64ENS_12float_e4m3_tEfNS_4arch4Sm90ELb1ELb0ELb0ELb0ELb0ELb0ELb0ELb1ELb1ELb0ELb0ELb0EEENS1_21CollectiveEpilogueFwdINS6_IJSA_SC_SB_EEES9_NS_10bfloat16_tESG_Li384ELb0ELb0ELb0ELb1EEENS1_30DynamicPersistentTileSchedulerILi384ELi128ELb0ELb0ELb1EEEEEEEEEvNT_6ParamsE,"ax",@progbits
	.align	128
.text._ZN7cutlass13device_kernelIN5flash11enable_sm90INS1_16FlashAttnFwdSm90INS1_25CollectiveMainloopFwdSm90ILi2EN4cute5tupleIJNS5_1CILi1EEES8_S8_EEENS6_IJNS7_ILi192EEENS7_ILi160EEENS7_ILi64EEEEEELi64ENS_12float_e4m3_tEfNS_4arch4Sm90ELb1ELb0ELb0ELb0ELb0ELb0ELb0ELb1ELb1ELb0ELb0ELb0EEENS1_21CollectiveEpilogueFwdINS6_IJSA_SC_SB_EEES9_NS_10bfloat16_tESG_Li384ELb0ELb0ELb0ELb1EEENS1_30DynamicPersistentTileSchedulerILi384ELi128ELb0ELb0ELb1EEEEEEEEEvNT_6ParamsE:
        .type           _ZN7cutlass13device_kernelIN5flash11enable_sm90INS1_16FlashAttnFwdSm90INS1_25CollectiveMainloopFwdSm90ILi2EN4cute5tupleIJNS5_1CILi1EEES8_S8_EEENS6_IJNS7_ILi192EEENS7_ILi160EEENS7_ILi64EEEEEELi64ENS_12float_e4m3_tEfNS_4arch4Sm90ELb1ELb0ELb0ELb0ELb0ELb0ELb0ELb1ELb1ELb0ELb0ELb0EEENS1_21CollectiveEpilogueFwdINS6_IJSA_SC_SB_EEES9_NS_10bfloat16_tESG_Li384ELb0ELb0ELb0ELb1EEENS1_30DynamicPersistentTileSchedulerILi384ELi128ELb0ELb0ELb1EEEEEEEEEvNT_6ParamsE,@function
        .size           _ZN7cutlass13device_kernelIN5flash11enable_sm90INS1_16FlashAttnFwdSm90INS1_25CollectiveMainloopFwdSm90ILi2EN4cute5tupleIJNS5_1CILi1EEES8_S8_EEENS6_IJNS7_ILi192EEENS7_ILi160EEENS7_ILi64EEEEEELi64ENS_12float_e4m3_tEfNS_4arch4Sm90ELb1ELb0ELb0ELb0ELb0ELb0ELb0ELb1ELb1ELb0ELb0ELb0EEENS1_21CollectiveEpilogueFwdINS6_IJSA_SC_SB_EEES9_NS_10bfloat16_tESG_Li384ELb0ELb0ELb0ELb1EEENS1_30DynamicPersistentTileSchedulerILi384ELi128ELb0ELb0ELb1EEEEEEEEEvNT_6ParamsE,(.L_x_15 - _ZN7cutlass13device_kernelIN5flash11enable_sm90INS1_16FlashAttnFwdSm90INS1_25CollectiveMainloopFwdSm90ILi2EN4cute5tupleIJNS5_1CILi1EEES8_S8_EEENS6_IJNS7_ILi192EEENS7_ILi160EEENS7_ILi64EEEEEELi64ENS_12float_e4m3_tEfNS_4arch4Sm90ELb1ELb0ELb0ELb0ELb0ELb0ELb0ELb1ELb1ELb0ELb0ELb0EEENS1_21CollectiveEpilogueFwdINS6_IJSA_SC_SB_EEES9_NS_10bfloat16_tESG_Li384ELb0ELb0ELb0ELb1EEENS1_30DynamicPersistentTileSchedulerILi384ELi128ELb0ELb0ELb1EEEEEEEEEvNT_6ParamsE)
        .other          _ZN7cutlass13device_kernelIN5flash11enable_sm90INS1_16FlashAttnFwdSm90INS1_25CollectiveMainloopFwdSm90ILi2EN4cute5tupleIJNS5_1CILi1EEES8_S8_EEENS6_IJNS7_ILi192EEENS7_ILi160EEENS7_ILi64EEEEEELi64ENS_12float_e4m3_tEfNS_4arch4Sm90ELb1ELb0ELb0ELb0ELb0ELb0ELb0ELb1ELb1ELb0ELb0ELb0EEENS1_21CollectiveEpilogueFwdINS6_IJSA_SC_SB_EEES9_NS_10bfloat16_tESG_Li384ELb0ELb0ELb0ELb1EEENS1_30DynamicPersistentTileSchedulerILi384ELi128ELb0ELb0ELb1EEEEEEEEEvNT_6ParamsE,@"STO_CUDA_ENTRY STV_DEFAULT"
_ZN7cutlass13device_kernelIN5flash11enable_sm90INS1_16FlashAttnFwdSm90INS1_25CollectiveMainloopFwdSm90ILi2EN4cute5tupleIJNS5_1CILi1EEES8_S8_EEENS6_IJNS7_ILi192EEENS7_ILi160EEENS7_ILi64EEEEEELi64ENS_12float_e4m3_tEfNS_4arch4Sm90ELb1ELb0ELb0ELb0ELb0ELb0ELb0ELb1ELb1ELb0ELb0ELb0EEENS1_21CollectiveEpilogueFwdINS6_IJSA_SC_SB_EEES9_NS_10bfloat16_tESG_Li384ELb0ELb0ELb0ELb1EEENS1_30DynamicPersistentTileSchedulerILi384ELi128ELb0ELb0ELb1EEEEEEEEEvNT_6ParamsE:
[----:B------:R-:W-:Y:S01]  /*0000*/  LDC R1, c[0x0][0x37c] ;  /* 0x0000df00ff017b82 */ /* 0x000fe20000000800 */
[----:B------:R-:W-:Y:S05]  /*0010*/  EXIT ;  /* 0x000000000000794d */ /* 0x000fea0003800000 */
.L_x_6:
        /* <DEDUP_REMOVED lines=14> */
.L_x_15:


//--------------------- .text._ZN7cutlass13device_kernelIN5flash11enable_sm90INS1_16FlashAttnFwdSm90INS1_25CollectiveMainloopFwdSm90ILi2EN4cute5tupleIJNS5_1CILi1EEES8_S8_EEENS6_IJNS7_ILi192EEENS7_ILi160EEENS7_ILi64EEEEEELi64ENS_12float_e4m3_tEfNS_4arch4Sm90ELb1ELb0ELb0ELb1ELb0ELb0ELb0ELb1ELb1ELb0ELb0ELb0EEENS1_21CollectiveEpilogueFwdINS6_IJSA_SC_SB_EEES9_NS_10bfloat16_tESG_Li384ELb1ELb0ELb0ELb1EEENS1_36VarlenDynamicPersistentTileSchedulerILi192ELi160ELi384ELi128ELb0ELb0ELb1ELb1ELb1ELb1EEEEEEEEEvNT_6ParamsE --------------------------
	.section	.text._ZN7cutlass13device_kernelIN5flash11enable_sm90INS1_16FlashAttnFwdSm90INS1_25CollectiveMainloopFwdSm90ILi2EN4cute5tupleIJNS5_1CILi1EEES8_S8_EEENS6_IJNS7_ILi192EEENS7_ILi160EEENS7_ILi64EEEEEELi64ENS_12float_e4m3_tEfNS_4arch4Sm90ELb1ELb0ELb0ELb1ELb0ELb0ELb0ELb1ELb1ELb0ELb0ELb0EEENS1_21CollectiveEpilogueFwdINS6_IJSA_SC_SB_EEES9_NS_10bfloat16_tESG_Li384ELb1ELb0ELb0ELb1EEENS1_36VarlenDynamicPersistentTileSchedulerILi192ELi160ELi384ELi128ELb0ELb0ELb1ELb1ELb1ELb1EEEEEEEEEvNT_6ParamsE,"ax",@progbits
	.align	128
.text._ZN7cutlass13device_kernelIN5flash11enable_sm90INS1_16FlashAttnFwdSm90INS1_25CollectiveMainloopFwdSm90ILi2EN4cute5tupleIJNS5_1CILi1EEES8_S8_EEENS6_IJNS7_ILi192EEENS7_ILi160EEENS7_ILi64EEEEEELi64ENS_12float_e4m3_tEfNS_4arch4Sm90ELb1ELb0ELb0ELb1ELb0ELb0ELb0ELb1ELb1ELb0ELb0ELb0EEENS1_21CollectiveEpilogueFwdINS6_IJSA_SC_SB_EEES9_NS_10bfloat16_tESG_Li384ELb1ELb0ELb0ELb1EEENS1_36VarlenDynamicPersistentTileSchedulerILi192ELi160ELi384ELi128ELb0ELb0ELb1ELb1ELb1ELb1EEEEEEEEEvNT_6ParamsE:
        .type           _ZN7cutlass13device_kernelIN5flash11enable_sm90INS1_16FlashAttnFwdSm90INS1_25CollectiveMainloopFwdSm90ILi2EN4cute5tupleIJNS5_1CILi1EEES8_S8_EEENS6_IJNS7_ILi192EEENS7_ILi160EEENS7_ILi64EEEEEELi64ENS_12float_e4m3_tEfNS_4arch4Sm90ELb1ELb0ELb0ELb1ELb0ELb0ELb0ELb1ELb1ELb0ELb0ELb0EEENS1_21CollectiveEpilogueFwdINS6_IJSA_SC_SB_EEES9_NS_10bfloat16_tESG_Li384ELb1ELb0ELb0ELb1EEENS1_36VarlenDynamicPersistentTileSchedulerILi192ELi160ELi384ELi128ELb0ELb0ELb1ELb1ELb1ELb1EEEEEEEEEvNT_6ParamsE,@function
        .size           _ZN7cutlass13device_kernelIN5flash11enable_sm90INS1_16FlashAttnFwdSm90INS1_25CollectiveMainloopFwdSm90ILi2EN4cute5tupleIJNS5_1CILi1EEES8_S8_EEENS6_IJNS7_ILi192EEENS7_ILi160EEENS7_ILi64EEEEEELi64ENS_12float_e4m3_tEfNS_4arch4Sm90ELb1ELb0ELb0ELb1ELb0ELb0ELb0ELb1ELb1ELb0ELb0ELb0EEENS1_21CollectiveEpilogueFwdINS6_IJSA_SC_SB_EEES9_NS_10bfloat16_tESG_Li384ELb1ELb0ELb0ELb1EEENS1_36VarlenDynamicPersistentTileSchedulerILi192ELi160ELi384ELi128ELb0ELb0ELb1ELb1ELb1ELb1EEEEEEEEEvNT_6ParamsE,(.L_x_16 - _ZN7cutlass13device_kernelIN5flash11enable_sm90INS1_16FlashAttnFwdSm90INS1_25CollectiveMainloopFwdSm90ILi2EN4cute5tupleIJNS5_1CILi1EEES8_S8_EEENS6_IJNS7_ILi192EEENS7_ILi160EEENS7_ILi64EEEEEELi64ENS_12float_e4m3_tEfNS_4arch4Sm90ELb1ELb0ELb0ELb1ELb0ELb0ELb0ELb1ELb1ELb0ELb0ELb0EEENS1_21CollectiveEpilogueFwdINS6_IJSA_SC_SB_EEES9_NS_10bfloat16_tESG_Li384ELb1ELb0ELb0ELb1EEENS1_36VarlenDynamicPersistentTileSchedulerILi192ELi160ELi384ELi128ELb0ELb0ELb1ELb1ELb1ELb1EEEEEEEEEvNT_6ParamsE)
        .other          _ZN7cutlass13device_kernelIN5flash11enable_sm90INS1_16FlashAttnFwdSm90INS1_25CollectiveMainloopFwdSm90ILi2EN4cute5tupleIJNS5_1CILi1EEES8_S8_EEENS6_IJNS7_ILi192EEENS7_ILi160EEENS7_ILi64EEEEEELi64ENS_12float_e4m3_tEfNS_4arch4Sm90ELb1ELb0ELb0ELb1ELb0ELb0ELb0ELb1ELb1ELb0ELb0ELb0EEENS1_21CollectiveEpilogueFwdINS6_IJSA_SC_SB_EEES9_NS_10bfloat16_tESG_Li384ELb1ELb0ELb0ELb1EEENS1_36VarlenDynamicPersistentTileSchedulerILi192ELi160ELi384ELi128ELb0ELb0ELb1ELb1ELb1ELb1EEEEEEEEEvNT_6ParamsE,@"STO_CUDA_ENTRY STV_DEFAULT"
_ZN7cutlass13device_kernelIN5flash11enable_sm90INS1_16FlashAttnFwdSm90INS1_25CollectiveMainloopFwdSm90ILi2EN4cute5tupleIJNS5_1CILi1EEES8_S8_EEENS6_IJNS7_ILi192EEENS7_ILi160EEENS7_ILi64EEEEEELi64ENS_12float_e4m3_tEfNS_4arch4Sm90ELb1ELb0ELb0ELb1ELb0ELb0ELb0ELb1ELb1ELb0ELb0ELb0EEENS1_21CollectiveEpilogueFwdINS6_IJSA_SC_SB_EEES9_NS_10bfloat16_tESG_Li384ELb1ELb0ELb0ELb1EEENS1_36VarlenDynamicPersistentTileSchedulerILi192ELi160ELi384ELi128ELb0ELb0ELb1ELb1ELb1ELb1EEEEEEEEEvNT_6ParamsE:
[----:B------:R-:W-:Y:S01]  /*0000*/  LDC R1, c[0x0][0x37c] ;  /* 0x0000df00ff017b82 */ /* 0x000fe20000000800 */
[----:B------:R-:W-:Y:S05]  /*0010*/  EXIT ;  /* 0x000000000000794d */ /* 0x000fea0003800000 */
.L_x_7:
        /* <DEDUP_REMOVED lines=14> */
.L_x_16:


//--------------------- .text._ZN7cutlass13device_kernelIN5flash11enable_sm90INS1_16FlashAttnFwdSm90INS1_25CollectiveMainloopFwdSm90ILi2EN4cute5tupleIJNS5_1CILi1EEES8_S8_EEENS6_IJNS7_ILi192EEENS7_ILi160EEENS7_ILi64EEEEEELi64ENS_12float_e4m3_tEfNS_4arch4Sm90ELb1ELb0ELb0ELb1ELb0ELb1ELb0ELb1ELb1ELb0ELb0ELb0EEENS1_21CollectiveEpilogueFwdINS6_IJSA_SC_SB_EEES9_NS_10bfloat16_tESG_Li384ELb1ELb0ELb0ELb1EEENS1_36VarlenDynamicPersistentTileSchedulerILi192ELi160ELi384ELi128ELb0ELb0ELb1ELb1ELb1ELb1EEEEEEEEEvNT_6ParamsE --------------------------
	.section	.text._ZN7cutlass13device_kernelIN5flash11enable_sm90INS1_16FlashAttnFwdSm90INS1_25CollectiveMainloopFwdSm90ILi2EN4cute5tupleIJNS5_1CILi1EEES8_S8_EEENS6_IJNS7_ILi192EEENS7_ILi160EEENS7_ILi64EEEEEELi64ENS_12float_e4m3_tEfNS_4arch4Sm90ELb1ELb0ELb0ELb1ELb0ELb1ELb0ELb1ELb1ELb0ELb0ELb0EEENS1_21CollectiveEpilogueFwdINS6_IJSA_SC_SB_EEES9_NS_10bfloat16_tESG_Li384ELb1ELb0ELb0ELb1EEENS1_36VarlenDynamicPersistentTileSchedulerILi192ELi160ELi384ELi128ELb0ELb0ELb1ELb1ELb1ELb1EEEEEEEEEvNT_6ParamsE,"ax",@progbits
	.align	128
.text._ZN7cutlass13device_kernelIN5flash11enable_sm90INS1_16FlashAttnFwdSm90INS1_25CollectiveMainloopFwdSm90ILi2EN4cute5tupleIJNS5_1CILi1EEES8_S8_EEENS6_IJNS7_ILi192EEENS7_ILi160EEENS7_ILi64EEEEEELi64ENS_12float_e4m3_tEfNS_4arch4Sm90ELb1ELb0ELb0ELb1ELb0ELb1ELb0ELb1ELb1ELb0ELb0ELb0EEENS1_21CollectiveEpilogueFwdINS6_IJSA_SC_SB_EEES9_NS_10bfloat16_tESG_Li384ELb1ELb0ELb0ELb1EEENS1_36VarlenDynamicPersistentTileSchedulerILi192ELi160ELi384ELi128ELb0ELb0ELb1ELb1ELb1ELb1EEEEEEEEEvNT_6ParamsE:
        .type           _ZN7cutlass13device_kernelIN5flash11enable_sm90INS1_16FlashAttnFwdSm90INS1_25CollectiveMainloopFwdSm90ILi2EN4cute5tupleIJNS5_1CILi1EEES8_S8_EEENS6_IJNS7_ILi192EEENS7_ILi160EEENS7_ILi64EEEEEELi64ENS_12float_e4m3_tEfNS_4arch4Sm90ELb1ELb0ELb0ELb1ELb0ELb1ELb0ELb1ELb1ELb0ELb0ELb0EEENS1_21CollectiveEpilogueFwdINS6_IJSA_SC_SB_EEES9_NS_10bfloat16_tESG_Li384ELb1ELb0ELb0ELb1EEENS1_36VarlenDynamicPersistentTileSchedulerILi192ELi160ELi384ELi128ELb0ELb0ELb1ELb1ELb1ELb1EEEEEEEEEvNT_6ParamsE,@function
        .size           _ZN7cutlass13device_kernelIN5flash11enable_sm90INS1_16FlashAttnFwdSm90INS1_25CollectiveMainloopFwdSm90ILi2EN4cute5tupleIJNS5_1CILi1EEES8_S8_EEENS6_IJNS7_ILi192EEENS7_ILi160EEENS7_ILi64EEEEEELi64ENS_12float_e4m3_tEfNS_4arch4Sm90ELb1ELb0ELb0ELb1ELb0ELb1ELb0ELb1ELb1ELb0ELb0ELb0EEENS1_21CollectiveEpilogueFwdINS6_IJSA_SC_SB_EEES9_NS_10bfloat16_tESG_Li384ELb1ELb0ELb0ELb1EEENS1_36VarlenDynamicPersistentTileSchedulerILi192ELi160ELi384ELi128ELb0ELb0ELb1ELb1ELb1ELb1EEEEEEEEEvNT_6ParamsE,(.L_x_17 - _ZN7cutlass13device_kernelIN5flash11enable_sm90INS1_16FlashAttnFwdSm90INS1_25CollectiveMainloopFwdSm90ILi2EN4cute5tupleIJNS5_1CILi1EEES8_S8_EEENS6_IJNS7_ILi192EEENS7_ILi160EEENS7_ILi64EEEEEELi64ENS_12float_e4m3_tEfNS_4arch4Sm90ELb1ELb0ELb0ELb1ELb0ELb1ELb0ELb1ELb1ELb0ELb0ELb0EEENS1_21CollectiveEpilogueFwdINS6_IJSA_SC_SB_EEES9_NS_10bfloat16_tESG_Li384ELb1ELb0ELb0ELb1EEENS1_36VarlenDynamicPersistentTileSchedulerILi192ELi160ELi384ELi128ELb0ELb0ELb1ELb1ELb1ELb1EEEEEEEEEvNT_6ParamsE)
        .other          _ZN7cutlass13device_kernelIN5flash11enable_sm90INS1_16FlashAttnFwdSm90INS1_25CollectiveMainloopFwdSm90ILi2EN4cute5tupleIJNS5_1CILi1EEES8_S8_EEENS6_IJNS7_ILi192EEENS7_ILi160EEENS7_ILi64EEEEEELi64ENS_12float_e4m3_tEfNS_4arch4Sm90ELb1ELb0ELb0ELb1ELb0ELb1ELb0ELb1ELb1ELb0ELb0ELb0EEENS1_21CollectiveEpilogueFwdINS6_IJSA_SC_SB_EEES9_NS_10bfloat16_tESG_Li384ELb1ELb0ELb0ELb1EEENS1_36VarlenDynamicPersistentTileSchedulerILi192ELi160ELi384ELi128ELb0ELb0ELb1ELb1ELb1ELb1EEEEEEEEEvNT_6ParamsE,@"STO_CUDA_ENTRY STV_DEFAULT"
_ZN7cutlass13device_kernelIN5flash11enable_sm90INS1_16FlashAttnFwdSm90INS1_25CollectiveMainloopFwdSm90ILi2EN4cute5tupleIJNS5_1CILi1EEES8_S8_EEENS6_IJNS7_ILi192EEENS7_ILi160EEENS7_ILi64EEEEEELi64ENS_12float_e4m3_tEfNS_4arch4Sm90ELb1ELb0ELb0ELb1ELb0ELb1ELb0ELb1ELb1ELb0ELb0ELb0EEENS1_21CollectiveEpilogueFwdINS6_IJSA_SC_SB_EEES9_NS_10bfloat16_tESG_Li384ELb1ELb0ELb0ELb1EEENS1_36VarlenDynamicPersistentTileSchedulerILi192ELi160ELi384ELi128ELb0ELb0ELb1ELb1ELb1ELb1EEEEEEEEEvNT_6ParamsE:
[----:B------:R-:W-:Y:S01]  /*0000*/  LDC R1, c[0x0][0x37c] ;  /* 0x0000df00ff017b82 */ /* 0x000fe20000000800 */
[----:B------:R-:W-:Y:S05]  /*0010*/  EXIT ;  /* 0x000000000000794d */ /* 0x000fea0003800000 */
.L_x_8:
        /* <DEDUP_REMOVED lines=14> */
.L_x_17:


//--------------------- .nv.shared.reserved.0     --------------------------
	.section	.nv.shared.reserved.0,"aw",@nobits
	.weak		__nv_reservedSMEM_offset_0_alias
	.size		__nv_reservedSMEM_offset_0_alias, 0, 64
	.other		__nv_reservedSMEM_offset_0_alias,@"STO_CUDA_RESERVED_SHARED STV_DEFAULT"
__nv_reservedSMEM_offset_0_alias:
	.zero		0
	.zero		64


//--------------------- .nv.global                --------------------------
	.section	.nv.global,"aw",@nobits
.nv.global:
	.type		_ZN65_INTERNAL_6b7772f6_29_flash_fwd_hdim64_e4m3_sm90_cu_a6473388_34634cute1_E,@object
	.size		_ZN65_INTERNAL_6b7772f6_29_flash_fwd_hdim64_e4m3_sm90_cu_a6473388_34634cute1_E,(_ZN65_INTERNAL_6b7772f6_29_flash_fwd_hdim64_e4m3_sm90_cu_a6473388_34634cuda3std3__45__cpo6cbeginE - _ZN65_INTERNAL_6b7772f6_29_flash_fwd_hdim64_e4m3_sm90_cu_a6473388_34634cute1_E)
_ZN65_INTERNAL_6b7772f6_29_flash_fwd_hdim64_e4m3_sm90_cu_a6473388_34634cute1_E:
	.zero		1
	.type		_ZN65_INTERNAL_6b7772f6_29_flash_fwd_hdim64_e4m3_sm90_cu_a6473388_34634cuda3std3__45__cpo6cbeginE,@object
	.size		_ZN65_INTERNAL_6b7772f6_29_flash_fwd_hdim64_e4m3_sm90_cu_a6473388_34634cuda3std3__45__cpo6cbeginE,(_ZN65_INTERNAL_6b7772f6_29_flash_fwd_hdim64_e4m3_sm90_cu_a6473388_34634cuda3std3__48in_placeE - _ZN65_INTERNAL_6b7772f6_29_flash_fwd_hdim64_e4m3_sm90_cu_a6473388_34634cuda3std3__45__cpo6cbeginE)
_ZN65_INTERNAL_6b7772f6_29_flash_fwd_hdim64_e4m3_sm90_cu_a6473388_34634cuda3std3__45__cpo6cbeginE:
	.zero		1
	.type		_ZN65_INTERNAL_6b7772f6_29_flash_fwd_hdim64_e4m3_sm90_cu_a6473388_34634cuda3std3__48in_placeE,@object
	.size		_ZN65_INTERNAL_6b7772f6_29_flash_fwd_hdim64_e4m3_sm90_cu_a6473388_34634cuda3std3__48in_placeE,(_ZN65_INTERNAL_6b7772f6_29_flash_fwd_hdim64_e4m3_sm90_cu_a6473388_34634cuda3std6ranges3__45__cpo9iter_moveE - _ZN65_INTERNAL_6b7772f6_29_flash_fwd_hdim64_e4m3_sm90_cu_a6473388_34634cuda3std3__48in_placeE)
_ZN65_INTERNAL_6b7772f6_29_flash_fwd_hdim64_e4m3_sm90_cu_a6473388_34634cuda3std3__48in_placeE:
	.zero		1
	.type		_ZN65_INTERNAL_6b7772f6_29_flash_fwd_hdim64_e4m3_sm90_cu_a6473388_34634cuda3std6ranges3__45__cpo9iter_moveE,@object
	.size		_ZN65_INTERNAL_6b7772f6_29_flash_fwd_hdim64_e4m3_sm90_cu_a6473388_34634cuda3std6ranges3__45__cpo9iter_moveE,(_ZN65_INTERNAL_6b7772f6_29_flash_fwd_hdim64_e4m3_sm90_cu_a6473388_34634cuda3std3__45__cpo5beginE - _ZN65_INTERNAL_6b7772f6_29_flash_fwd_hdim64_e4m3_sm90_cu_a6473388_34634cuda3std6ranges3__45__cpo9iter_moveE)
_ZN65_INTERNAL_6b7772f6_29_flash_fwd_hdim64_e4m3_sm90_cu_a6473388_34634cuda3std6ranges3__45__cpo9iter_moveE:
	.zero		1
	.type		_ZN65_INTERNAL_6b7772f6_29_flash_fwd_hdim64_e4m3_sm90_cu_a6473388_34634cuda3std3__45__cpo5beginE,@object
	.size		_ZN65_INTERNAL_6b7772f6_29_flash_fwd_hdim64_e4m3_sm90_cu_a6473388_34634cuda3std3__45__cpo5beginE,(_ZN65_INTERNAL_6b7772f6_29_flash_fwd_hdim64_e4m3_sm90_cu_a6473388_34634cuda3std3__467_GLOBAL__N__6b7772f6_29_flash_fwd_hdim64_e4m3_sm90_cu_a6473388_34636ignoreE - _ZN65_INTERNAL_6b7772f6_29_flash_fwd_hdim64_e4m3_sm90_cu_a6473388_34634cuda3std3__45__cpo5beginE)
_ZN65_INTERNAL_6b7772f6_29_flash_fwd_hdim64_e4m3_sm90_cu_a6473388_34634cuda3std3__45__cpo5beginE:
	.zero		1
	.type		_ZN65_INTERNAL_6b7772f6_29_flash_fwd_hdim64_e4m3_sm90_cu_a6473388_34634cuda3std3__467_GLOBAL__N__6b7772f6_29_flash_fwd_hdim64_e4m3_sm90_cu_a6473388_34636ignoreE,@object
	.size		_ZN65_INTERNAL_6b7772f6_29_flash_fwd_hdim64_e4m3_sm90_cu_a6473388_34634cuda3std3__467_GLOBAL__N__6b7772f6_29_flash_fwd_hdim64_e4m3_sm90_cu_a6473388_34636ignoreE,(_ZN65_INTERNAL_6b7772f6_29_flash_fwd_hdim64_e4m3_sm90_cu_a6473388_34634cute7productE - _ZN65_INTERNAL_6b7772f6_29_flash_fwd_hdim64_e4m3_sm90_cu_a6473388_34634cuda3std3__467_GLOBAL__N__6b7772f6_29_flash_fwd_hdim64_e4m3_sm90_cu_a6473388_34636ignoreE)
_ZN65_INTERNAL_6b7772f6_29_flash_fwd_hdim64_e4m3_sm90_cu_a6473388_34634cuda3std3__467_GLOBAL__N__6b7772f6_29_flash_fwd_hdim64_e4m3_sm90_cu_a6473388_34636ignoreE:
	.zero		1
	.type		_ZN65_INTERNAL_6b7772f6_29_flash_fwd_hdim64_e4m3_sm90_cu_a6473388_34634cute7productE,@object
	.size		_ZN65_INTERNAL_6b7772f6_29_flash_fwd_hdim64_e4m3_sm90_cu_a6473388_34634cute7productE,(_ZN65_INTERNAL_6b7772f6_29_flash_fwd_hdim64_e4m3_sm90_cu_a6473388_34634cuda3std3__45__cpo3endE - _ZN65_INTERNAL_6b7772f6_29_flash_fwd_hdim64_e4m3_sm90_cu_a6473388_34634cute7productE)
_ZN65_INTERNAL_6b7772f6_29_flash_fwd_hdim64_e4m3_sm90_cu_a6473388_34634cute7productE:
	.zero		1
	.type		_ZN65_INTERNAL_6b7772f6_29_flash_fwd_hdim64_e4m3_sm90_cu_a6473388_34634cuda3std3__45__cpo3endE,@object
	.size		_ZN65_INTERNAL_6b7772f6_29_flash_fwd_hdim64_e4m3_sm90_cu_a6473388_34634cuda3std3__45__cpo3endE,(_ZN65_INTERNAL_6b7772f6_29_flash_fwd_hdim64_e4m3_sm90_cu_a6473388_34634cuda3std3__419piecewise_constructE - _ZN65_INTERNAL_6b7772f6_29_flash_fwd_hdim64_e4m3_sm90_cu_a6473388_34634cuda3std3__45__cpo3endE)
_ZN65_INTERNAL_6b7772f6_29_flash_fwd_hdim64_e4m3_sm90_cu_a6473388_34634cuda3std3__45__cpo3endE:
	.zero		1
	.type		_ZN65_INTERNAL_6b7772f6_29_flash_fwd_hdim64_e4m3_sm90_cu_a6473388_34634cuda3std3__419piecewise_constructE,@object
	.size		_ZN65_INTERNAL_6b7772f6_29_flash_fwd_hdim64_e4m3_sm90_cu_a6473388_34634cuda3std3__419piecewise_constructE,(_ZN65_INTERNAL_6b7772f6_29_flash_fwd_hdim64_e4m3_sm90_cu_a6473388_34634cuda3std3__45__cpo4cendE - _ZN65_INTERNAL_6b7772f6_29_flash_fwd_hdim64_e4m3_sm90_cu_a6473388_34634cuda3std3__419piecewise_constructE)
_ZN65_INTERNAL_6b7772f6_29_flash_fwd_hdim64_e4m3_sm90_cu_a6473388_34634cuda3std3__419piecewise_constructE:
	.zero		1
	.type		_ZN65_INTERNAL_6b7772f6_29_flash_fwd_hdim64_e4m3_sm90_cu_a6473388_34634cuda3std3__45__cpo4cendE,@object
	.size		_ZN65_INTERNAL_6b7772f6_29_flash_fwd_hdim64_e4m3_sm90_cu_a6473388_34634cuda3std3__45__cpo4cendE,(_ZN65_INTERNAL_6b7772f6_29_flash_fwd_hdim64_e4m3_sm90_cu_a6473388_34634cuda3std6ranges3__45__cpo4swapE - _ZN65_INTERNAL_6b7772f6_29_flash_fwd_hdim64_e4m3_sm90_cu_a6473388_34634cuda3std3__45__cpo4cendE)
_ZN65_INTERNAL_6b7772f6_29_flash_fwd_hdim64_e4m3_sm90_cu_a6473388_34634cuda3std3__45__cpo4cendE:
	.zero		1
	.type		_ZN65_INTERNAL_6b7772f6_29_flash_fwd_hdim64_e4m3_sm90_cu_a6473388_34634cuda3std6ranges3__45__cpo4swapE,@object
	.size		_ZN65_INTERNAL_6b7772f6_29_flash_fwd_hdim64_e4m3_sm90_cu_a6473388_34634cuda3std6ranges3__45__cpo4swapE,(.L_7 - _ZN65_INTERNAL_6b7772f6_29_flash_fwd_hdim64_e4m3_sm90_cu_a6473388_34634cuda3std6ranges3__45__cpo4swapE)
_ZN65_INTERNAL_6b7772f6_29_flash_fwd_hdim64_e4m3_sm90_cu_a6473388_34634cuda3std6ranges3__45__cpo4swapE:
	.zero		1
.L_7:


//--------------------- .nv.constant0._ZN7cutlass13device_kernelIN5flash11enable_sm90INS1_16FlashAttnFwdSm90INS1_25CollectiveMainloopFwdSm90ILi2EN4cute5tupleIJNS5_1CILi1EEES8_S8_EEENS6_IJNS7_ILi192EEENS7_ILi160EEENS7_ILi64EEEEEELi64ENS_12float_e4m3_tEfNS_4arch4Sm90ELb0ELb0ELb0ELb0ELb0ELb0ELb0ELb1ELb1ELb0ELb0ELb0EEENS1_21CollectiveEpilogueFwdINS6_IJSA_SC_SB_EEES9_NS_10bfloat16_tESG_Li384ELb0ELb0ELb0ELb1EEENS1_29StaticPersistentTileSchedulerILb0EEEEEEEEEvNT_6ParamsE --------------------------
	.section	.nv.constant0._ZN7cutlass13device_kernelIN5flash11enable_sm90INS1_16FlashAttnFwdSm90INS1_25CollectiveMainloopFwdSm90ILi2EN4cute5tupleIJNS5_1CILi1EEES8_S8_EEENS6_IJNS7_ILi192EEENS7_ILi160EEENS7_ILi64EEEEEELi64ENS_12float_e4m3_tEfNS_4arch4Sm90ELb0ELb0ELb0ELb0ELb0ELb0ELb0ELb1ELb1ELb0ELb0ELb0EEENS1_21CollectiveEpilogueFwdINS6_IJSA_SC_SB_EEES9_NS_10bfloat16_tESG_Li384ELb0ELb0ELb0ELb1EEENS1_29StaticPersistentTileSchedulerILb0EEEEEEEEEvNT_6ParamsE,"a",@progbits
	.sectionflags	@""
	.align	4
.nv.constant0._ZN7cutlass13device_kernelIN5flash11enable_sm90INS1_16FlashAttnFwdSm90INS1_25CollectiveMainloopFwdSm90ILi2EN4cute5tupleIJNS5_1CILi1EEES8_S8_EEENS6_IJNS7_ILi192EEENS7_ILi160EEENS7_ILi64EEEEEELi64ENS_12float_e4m3_tEfNS_4arch4Sm90ELb0ELb0ELb0ELb0ELb0ELb0ELb0ELb1ELb1ELb0ELb0ELb0EEENS1_21CollectiveEpilogueFwdINS6_IJSA_SC_SB_EEES9_NS_10bfloat16_tESG_Li384ELb0ELb0ELb0ELb1EEENS1_29StaticPersistentTileSchedulerILb0EEEEEEEEEvNT_6ParamsE:
	.zero		3840


//--------------------- .nv.constant0._ZN7cutlass13device_kernelIN5flash11enable_sm90INS1_16FlashAttnFwdSm90INS1_25CollectiveMainloopFwdSm90ILi2EN4cute5tupleIJNS5_1CILi1EEES8_S8_EEENS6_IJNS7_ILi192EEENS7_ILi160EEENS7_ILi64EEEEEELi64ENS_12float_e4m3_tEfNS_4arch4Sm90ELb0ELb0ELb0ELb1ELb0ELb0ELb0ELb1ELb1ELb0ELb0ELb0EEENS1_21CollectiveEpilogueFwdINS6_IJSA_SC_SB_EEES9_NS_10bfloat16_tESG_Li384ELb1ELb0ELb0ELb1EEENS1_36VarlenDynamicPersistentTileSchedulerILi192ELi160ELi384ELi128ELb0ELb0ELb1ELb0ELb1ELb1EEEEEEEEEvNT_6ParamsE --------------------------
	.section	.nv.constant0._ZN7cutlass13device_kernelIN5flash11enable_sm90INS1_16FlashAttnFwdSm90INS1_25CollectiveMainloopFwdSm90ILi2EN4cute5tupleIJNS5_1CILi1EEES8_S8_EEENS6_IJNS7_ILi192EEENS7_ILi160EEENS7_ILi64EEEEEELi64ENS_12float_e4m3_tEfNS_4arch4Sm90ELb0ELb0ELb0ELb1ELb0ELb0ELb0ELb1ELb1ELb0ELb0ELb0EEENS1_21CollectiveEpilogueFwdINS6_IJSA_SC_SB_EEES9_NS_10bfloat16_tESG_Li384ELb1ELb0ELb0ELb1EEENS1_36VarlenDynamicPersistentTileSchedulerILi192ELi160ELi384ELi128ELb0ELb0ELb1ELb0ELb1ELb1EEEEEEEEEvNT_6ParamsE,"a",@progbits
	.sectionflags	@""
	.align	4
.nv.constant0._ZN7cutlass13device_kernelIN5flash11enable_sm90INS1_16FlashAttnFwdSm90INS1_25CollectiveMainloopFwdSm90ILi2EN4cute5tupleIJNS5_1CILi1EEES8_S8_EEENS6_IJNS7_ILi192EEENS7_ILi160EEENS7_ILi64EEEEEELi64ENS_12float_e4m3_tEfNS_4arch4Sm90ELb0ELb0ELb0ELb1ELb0ELb0ELb0ELb1ELb1ELb0ELb0ELb0EEENS1_21CollectiveEpilogueFwdINS6_IJSA_SC_SB_EEES9_NS_10bfloat16_tESG_Li384ELb1ELb0ELb0ELb1EEENS1_36VarlenDynamicPersistentTileSchedulerILi192ELi160ELi384ELi128ELb0ELb0ELb1ELb0ELb1ELb1EEEEEEEEEvNT_6ParamsE:
	.zero		3456


//--------------------- .nv.constant0._ZN7cutlass13device_kernelIN5flash11enable_sm90INS1_16FlashAttnFwdSm90INS1_25CollectiveMainloopFwdSm90ILi2EN4cute5tupleIJNS5_1CILi1EEES8_S8_EEENS6_IJNS7_ILi192EEENS7_ILi160EEENS7_ILi64EEEEEELi64ENS_12float_e4m3_tEfNS_4arch4Sm90ELb0ELb0ELb0ELb1ELb0ELb1ELb0ELb1ELb1ELb0ELb0ELb0EEENS1_21CollectiveEpilogueFwdINS6_IJSA_SC_SB_EEES9_NS_10bfloat16_tESG_Li384ELb1ELb0ELb0ELb1EEENS1_36VarlenDynamicPersistentTileSchedulerILi192ELi160ELi384ELi128ELb0ELb0ELb1ELb0ELb1ELb1EEEEEEEEEvNT_6ParamsE --------------------------
	.section	.nv.constant0._ZN7cutlass13device_kernelIN5flash11enable_sm90INS1_16FlashAttnFwdSm90INS1_25CollectiveMainloopFwdSm90ILi2EN4cute5tupleIJNS5_1CILi1EEES8_S8_EEENS6_IJNS7_ILi192EEENS7_ILi160EEENS7_ILi64EEEEEELi64ENS_12float_e4m3_tEfNS_4arch4Sm90ELb0ELb0ELb0ELb1ELb0ELb1ELb0ELb1ELb1ELb0ELb0ELb0EEENS1_21CollectiveEpilogueFwdINS6_IJSA_SC_SB_EEES9_NS_10bfloat16_tESG_Li384ELb1ELb0ELb0ELb1EEENS1_36VarlenDynamicPersistentTileSchedulerILi192ELi160ELi384ELi128ELb0ELb0ELb1ELb0ELb1ELb1EEEEEEEEEvNT_6ParamsE,"a",@progbits
	.sectionflags	@""
	.align	4
.nv.constant0._ZN7cutlass13device_kernelIN5flash11enable_sm90INS1_16FlashAttnFwdSm90INS1_25CollectiveMainloopFwdSm90ILi2EN4cute5tupleIJNS5_1CILi1EEES8_S8_EEENS6_IJNS7_ILi192EEENS7_ILi160EEENS7_ILi64EEEEEELi64ENS_12float_e4m3_tEfNS_4arch4Sm90ELb0ELb0ELb0ELb1ELb0ELb1ELb0ELb1ELb1ELb0ELb0ELb0EEENS1_21CollectiveEpilogueFwdINS6_IJSA_SC_SB_EEES9_NS_10bfloat16_tESG_Li384ELb1ELb0ELb0ELb1EEENS1_36VarlenDynamicPersistentTileSchedulerILi192ELi160ELi384ELi128ELb0ELb0ELb1ELb0ELb1ELb1EEEEEEEEEvNT_6ParamsE:
	.zero		3456


//--------------------- .nv.constant0._ZN7cutlass13device_kernelIN5flash11enable_sm90INS1_16FlashAttnFwdSm90INS1_25CollectiveMainloopFwdSm90ILi2EN4cute5tupleIJNS5_1CILi1EEES8_S8_EEENS6_IJNS7_ILi192EEENS7_ILi160EEENS7_ILi64EEEEEELi64ENS_12float_e4m3_tEfNS_4arch4Sm90ELb0ELb1ELb0ELb0ELb0ELb0ELb0ELb1ELb1ELb0ELb0ELb0EEENS1_21CollectiveEpilogueFwdINS6_IJSA_SC_SB_EEES9_NS_10bfloat16_tESG_Li384ELb0ELb0ELb0ELb1EEENS1_30DynamicPersistentTileSchedulerILi384ELi128ELb0ELb0ELb1EEEEEEEEEvNT_6ParamsE --------------------------
	.section	.nv.constant0._ZN7cutlass13device_kernelIN5flash11enable_sm90INS1_16FlashAttnFwdSm90INS1_25CollectiveMainloopFwdSm90ILi2EN4cute5tupleIJNS5_1CILi1EEES8_S8_EEENS6_IJNS7_ILi192EEENS7_ILi160EEENS7_ILi64EEEEEELi64ENS_12float_e4m3_tEfNS_4arch4Sm90ELb0ELb1ELb0ELb0ELb0ELb0ELb0ELb1ELb1ELb0ELb0ELb0EEENS1_21CollectiveEpilogueFwdINS6_IJSA_SC_SB_EEES9_NS_10bfloat16_tESG_Li384ELb0ELb0ELb0ELb1EEENS1_30DynamicPersistentTileSchedulerILi384ELi128ELb0ELb0ELb1EEEEEEEEEvNT_6ParamsE,"a",@progbits
	.sectionflags	@""
	.align	4
.nv.constant0._ZN7cutlass13device_kernelIN5flash11enable_sm90INS1_16FlashAttnFwdSm90INS1_25CollectiveMainloopFwdSm90ILi2EN4cute5tupleIJNS5_1CILi1EEES8_S8_EEENS6_IJNS7_ILi192EEENS7_ILi160EEENS7_ILi64EEEEEELi64ENS_12float_e4m3_tEfNS_4arch4Sm90ELb0ELb1ELb0ELb0ELb0ELb0ELb0ELb1ELb1ELb0ELb0ELb0EEENS1_21CollectiveEpilogueFwdINS6_IJSA_SC_SB_EEES9_NS_10bfloat16_tESG_Li384ELb0ELb0ELb0ELb1EEENS1_30DynamicPersistentTileSchedulerILi384ELi128ELb0ELb0ELb1EEEEEEEEEvNT_6ParamsE:
	.zero		3840


//--------------------- .nv.constant0._ZN7cutlass13device_kernelIN5flash11enable_sm90INS1_16FlashAttnFwdSm90INS1_25CollectiveMainloopFwdSm90ILi2EN4cute5tupleIJNS5_1CILi1EEES8_S8_EEENS6_IJNS7_ILi192EEENS7_ILi160EEENS7_ILi64EEEEEELi64ENS_12float_e4m3_tEfNS_4arch4Sm90ELb0ELb1ELb0ELb1ELb0ELb0ELb0ELb1ELb1ELb0ELb0ELb0EEENS1_21CollectiveEpilogueFwdINS6_IJSA_SC_SB_EEES9_NS_10bfloat16_tESG_Li384ELb1ELb0ELb0ELb1EEENS1_36VarlenDynamicPersistentTileSchedulerILi192ELi160ELi384ELi128ELb0ELb0ELb1ELb1ELb0ELb1EEEEEEEEEvNT_6ParamsE --------------------------
	.section	.nv.constant0._ZN7cutlass13device_kernelIN5flash11enable_sm90INS1_16FlashAttnFwdSm90INS1_25CollectiveMainloopFwdSm90ILi2EN4cute5tupleIJNS5_1CILi1EEES8_S8_EEENS6_IJNS7_ILi192EEENS7_ILi160EEENS7_ILi64EEEEEELi64ENS_12float_e4m3_tEfNS_4arch4Sm90ELb0ELb1ELb0ELb1ELb0ELb0ELb0ELb1ELb1ELb0ELb0ELb0EEENS1_21CollectiveEpilogueFwdINS6_IJSA_SC_SB_EEES9_NS_10bfloat16_tESG_Li384ELb1ELb0ELb0ELb1EEENS1_36VarlenDynamicPersistentTileSchedulerILi192ELi160ELi384ELi128ELb0ELb0ELb1ELb1ELb0ELb1EEEEEEEEEvNT_6ParamsE,"a",@progbits
	.sectionflags	@""
	.align	4
.nv.constant0._ZN7cutlass13device_kernelIN5flash11enable_sm90INS1_16FlashAttnFwdSm90INS1_25CollectiveMainloopFwdSm90ILi2EN4cute5tupleIJNS5_1CILi1EEES8_S8_EEENS6_IJNS7_ILi192EEENS7_ILi160EEENS7_ILi64EEEEEELi64ENS_12float_e4m3_tEfNS_4arch4Sm90ELb0ELb1ELb0ELb1ELb0ELb0ELb0ELb1ELb1ELb0ELb0ELb0EEENS1_21CollectiveEpilogueFwdINS6_IJSA_SC_SB_EEES9_NS_10bfloat16_tESG_Li384ELb1ELb0ELb0ELb1EEENS1_36VarlenDynamicPersistentTileSchedulerILi192ELi160ELi384ELi128ELb0ELb0ELb1ELb1ELb0ELb1EEEEEEEEEvNT_6ParamsE:
	.zero		3456


//--------------------- .nv.constant0._ZN7cutlass13device_kernelIN5flash11enable_sm90INS1_16FlashAttnFwdSm90INS1_25CollectiveMainloopFwdSm90ILi2EN4cute5tupleIJNS5_1CILi1EEES8_S8_EEENS6_IJNS7_ILi192EEENS7_ILi160EEENS7_ILi64EEEEEELi64ENS_12float_e4m3_tEfNS_4arch4Sm90ELb0ELb1ELb0ELb1ELb0ELb1ELb0ELb1ELb1ELb0ELb0ELb0EEENS1_21CollectiveEpilogueFwdINS6_IJSA_SC_SB_EEES9_NS_10bfloat16_tESG_Li384ELb1ELb0ELb0ELb1EEENS1_36VarlenDynamicPersistentTileSchedulerILi192ELi160ELi384ELi128ELb0ELb0ELb1ELb1ELb0ELb1EEEEEEEEEvNT_6ParamsE --------------------------
	.section	.nv.constant0._ZN7cutlass13device_kernelIN5flash11enable_sm90INS1_16FlashAttnFwdSm90INS1_25CollectiveMainloopFwdSm90ILi2EN4cute5tupleIJNS5_1CILi1EEES8_S8_EEENS6_IJNS7_ILi192EEENS7_ILi160EEENS7_ILi64EEEEEELi64ENS_12float_e4m3_tEfNS_4arch4Sm90ELb0ELb1ELb0ELb1ELb0ELb1ELb0ELb1ELb1ELb0ELb0ELb0EEENS1_21CollectiveEpilogueFwdINS6_IJSA_SC_SB_EEES9_NS_10bfloat16_tESG_Li384ELb1ELb0ELb0ELb1EEENS1_36VarlenDynamicPersistentTileSchedulerILi192ELi160ELi384ELi128ELb0ELb0ELb1ELb1ELb0ELb1EEEEEEEEEvNT_6ParamsE,"a",@progbits
	.sectionflags	@""
	.align	4
.nv.constant0._ZN7cutlass13device_kernelIN5flash11enable_sm90INS1_16FlashAttnFwdSm90INS1_25CollectiveMainloopFwdSm90ILi2EN4cute5tupleIJNS5_1CILi1EEES8_S8_EEENS6_IJNS7_ILi192EEENS7_ILi160EEENS7_ILi64EEEEEELi64ENS_12float_e4m3_tEfNS_4arch4Sm90ELb0ELb1ELb0ELb1ELb0ELb1ELb0ELb1ELb1ELb0ELb0ELb0EEENS1_21CollectiveEpilogueFwdINS6_IJSA_SC_SB_EEES9_NS_10bfloat16_tESG_Li384ELb1ELb0ELb0ELb1EEENS1_36VarlenDynamicPersistentTileSchedulerILi192ELi160ELi384ELi128ELb0ELb0ELb1ELb1ELb0ELb1EEEEEEEEEvNT_6ParamsE:
	.zero		3456


//--------------------- .nv.constant0._ZN7cutlass13device_kernelIN5flash11enable_sm90INS1_16FlashAttnFwdSm90INS1_25CollectiveMainloopFwdSm90ILi2EN4cute5tupleIJNS5_1CILi1EEES8_S8_EEENS6_IJNS7_ILi192EEENS7_ILi160EEENS7_ILi64EEEEEELi64ENS_12float_e4m3_tEfNS_4arch4Sm90ELb1ELb0ELb0ELb0ELb0ELb0ELb0ELb1ELb1ELb0ELb0ELb0EEENS1_21CollectiveEpilogueFwdINS6_IJSA_SC_SB_EEES9_NS_10bfloat16_tESG_Li384ELb0ELb0ELb0ELb1EEENS1_30DynamicPersistentTileSchedulerILi384ELi128ELb0ELb0ELb1EEEEEEEEEvNT_6ParamsE --------------------------
	.section	.nv.constant0._ZN7cutlass13device_kernelIN5flash11enable_sm90INS1_16FlashAttnFwdSm90INS1_25CollectiveMainloopFwdSm90ILi2EN4cute5tupleIJNS5_1CILi1EEES8_S8_EEENS6_IJNS7_ILi192EEENS7_ILi160EEENS7_ILi64EEEEEELi64ENS_12float_e4m3_tEfNS_4arch4Sm90ELb1ELb0ELb0ELb0ELb0ELb0ELb0ELb1ELb1ELb0ELb0ELb0EEENS1_21CollectiveEpilogueFwdINS6_IJSA_SC_SB_EEES9_NS_10bfloat16_tESG_Li384ELb0ELb0ELb0ELb1EEENS1_30DynamicPersistentTileSchedulerILi384ELi128ELb0ELb0ELb1EEEEEEEEEvNT_6ParamsE,"a",@progbits
	.sectionflags	@""
	.align	4
.nv.constant0._ZN7cutlass13device_kernelIN5flash11enable_sm90INS1_16FlashAttnFwdSm90INS1_25CollectiveMainloopFwdSm90ILi2EN4cute5tupleIJNS5_1CILi1EEES8_S8_EEENS6_IJNS7_ILi192EEENS7_ILi160EEENS7_ILi64EEEEEELi64ENS_12float_e4m3_tEfNS_4arch4Sm90ELb1ELb0ELb0ELb0ELb0ELb0ELb0ELb1ELb1ELb0ELb0ELb0EEENS1_21CollectiveEpilogueFwdINS6_IJSA_SC_SB_EEES9_NS_10bfloat16_tESG_Li384ELb0ELb0ELb0ELb1EEENS1_30DynamicPersistentTileSchedulerILi384ELi128ELb0ELb0ELb1EEEEEEEEEvNT_6ParamsE:
	.zero		3840


//--------------------- .nv.constant0._ZN7cutlass13device_kernelIN5flash11enable_sm90INS1_16FlashAttnFwdSm90INS1_25CollectiveMainloopFwdSm90ILi2EN4cute5tupleIJNS5_1CILi1EEES8_S8_EEENS6_IJNS7_ILi192EEENS7_ILi160EEENS7_ILi64EEEEEELi64ENS_12float_e4m3_tEfNS_4arch4Sm90ELb1ELb0ELb0ELb1ELb0ELb0ELb0ELb1ELb1ELb0ELb0ELb0EEENS1_21CollectiveEpilogueFwdINS6_IJSA_SC_SB_EEES9_NS_10bfloat16_tESG_Li384ELb1ELb0ELb0ELb1EEENS1_36VarlenDynamicPersistentTileSchedulerILi192ELi160ELi384ELi128ELb0ELb0ELb1ELb1ELb1ELb1EEEEEEEEEvNT_6ParamsE --------------------------
	.section	.nv.constant0._ZN7cutlass13device_kernelIN5flash11enable_sm90INS1_16FlashAttnFwdSm90INS1_25CollectiveMainloopFwdSm90ILi2EN4cute5tupleIJNS5_1CILi1EEES8_S8_EEENS6_IJNS7_ILi192EEENS7_ILi160EEENS7_ILi64EEEEEELi64ENS_12float_e4m3_tEfNS_4arch4Sm90ELb1ELb0ELb0ELb1ELb0ELb0ELb0ELb1ELb1ELb0ELb0ELb0EEENS1_21CollectiveEpilogueFwdINS6_IJSA_SC_SB_EEES9_NS_10bfloat16_tESG_Li384ELb1ELb0ELb0ELb1EEENS1_36VarlenDynamicPersistentTileSchedulerILi192ELi160ELi384ELi128ELb0ELb0ELb1ELb1ELb1ELb1EEEEEEEEEvNT_6ParamsE,"a",@progbits
	.sectionflags	@""
	.align	4
.nv.constant0._ZN7cutlass13device_kernelIN5flash11enable_sm90INS1_16FlashAttnFwdSm90INS1_25CollectiveMainloopFwdSm90ILi2EN4cute5tupleIJNS5_1CILi1EEES8_S8_EEENS6_IJNS7_ILi192EEENS7_ILi160EEENS7_ILi64EEEEEELi64ENS_12float_e4m3_tEfNS_4arch4Sm90ELb1ELb0ELb0ELb1ELb0ELb0ELb0ELb1ELb1ELb0ELb0ELb0EEENS1_21CollectiveEpilogueFwdINS6_IJSA_SC_SB_EEES9_NS_10bfloat16_tESG_Li384ELb1ELb0ELb0ELb1EEENS1_36VarlenDynamicPersistentTileSchedulerILi192ELi160ELi384ELi128ELb0ELb0ELb1ELb1ELb1ELb1EEEEEEEEEvNT_6ParamsE:
	.zero		3456


//--------------------- .nv.constant0._ZN7cutlass13device_kernelIN5flash11enable_sm90INS1_16FlashAttnFwdSm90INS1_25CollectiveMainloopFwdSm90ILi2EN4cute5tupleIJNS5_1CILi1EEES8_S8_EEENS6_IJNS7_ILi192EEENS7_ILi160EEENS7_ILi64EEEEEELi64ENS_12float_e4m3_tEfNS_4arch4Sm90ELb1ELb0ELb0ELb1ELb0ELb1ELb0ELb1ELb1ELb0ELb0ELb0EEENS1_21CollectiveEpilogueFwdINS6_IJSA_SC_SB_EEES9_NS_10bfloat16_tESG_Li384ELb1ELb0ELb0ELb1EEENS1_36VarlenDynamicPersistentTileSchedulerILi192ELi160ELi384ELi128ELb0ELb0ELb1ELb1ELb1ELb1EEEEEEEEEvNT_6ParamsE --------------------------
	.section	.nv.constant0._ZN7cutlass13device_kernelIN5flash11enable_sm90INS1_16FlashAttnFwdSm90INS1_25CollectiveMainloopFwdSm90ILi2EN4cute5tupleIJNS5_1CILi1EEES8_S8_EEENS6_IJNS7_ILi192EEENS7_ILi160EEENS7_ILi64EEEEEELi64ENS_12float_e4m3_tEfNS_4arch4Sm90ELb1ELb0ELb0ELb1ELb0ELb1ELb0ELb1ELb1ELb0ELb0ELb0EEENS1_21CollectiveEpilogueFwdINS6_IJSA_SC_SB_EEES9_NS_10bfloat16_tESG_Li384ELb1ELb0ELb0ELb1EEENS1_36VarlenDynamicPersistentTileSchedulerILi192ELi160ELi384ELi128ELb0ELb0ELb1ELb1ELb1ELb1EEEEEEEEEvNT_6ParamsE,"a",@progbits
	.sectionflags	@""
	.align	4
.nv.constant0._ZN7cutlass13device_kernelIN5flash11enable_sm90INS1_16FlashAttnFwdSm90INS1_25CollectiveMainloopFwdSm90ILi2EN4cute5tupleIJNS5_1CILi1EEES8_S8_EEENS6_IJNS7_ILi192EEENS7_ILi160EEENS7_ILi64EEEEEELi64ENS_12float_e4m3_tEfNS_4arch4Sm90ELb1ELb0ELb0ELb1ELb0ELb1ELb0ELb1ELb1ELb0ELb0ELb0EEENS1_21CollectiveEpilogueFwdINS6_IJSA_SC_SB_EEES9_NS_10bfloat16_tESG_Li384ELb1ELb0ELb0ELb1EEENS1_36VarlenDynamicPersistentTileSchedulerILi192ELi160ELi384ELi128ELb0ELb0ELb1ELb1ELb1ELb1EEEEEEEEEvNT_6ParamsE:
	.zero		3456


//--------------------- SYMBOLS --------------------------

	.type		.nv.reservedSmem.offset0,@object
	.size		.nv.reservedSmem.offset0,0x4
